//
// Generated by NVIDIA NVVM Compiler
//
// Compiler Build ID: CL-36424714
// Cuda compilation tools, release 13.0, V13.0.88
// Based on NVVM 20.0.0
//

.version 9.0
.target sm_100
.address_size 64

	// .globl	_Z20singleBlockBFSKernelPKiS0_Piiii
// _ZZ20singleBlockBFSKernelPKiS0_PiiiiE9s_row_ptr has been demoted
// _ZZ20singleBlockBFSKernelPKiS0_PiiiiE9s_col_idx has been demoted
// _ZZ20singleBlockBFSKernelPKiS0_PiiiiE11s_distances has been demoted
// _ZZ20singleBlockBFSKernelPKiS0_PiiiiE10s_frontier has been demoted
// _ZZ20singleBlockBFSKernelPKiS0_PiiiiE15s_next_frontier has been demoted
// _ZZ20singleBlockBFSKernelPKiS0_PiiiiE7s_front has been demoted
// _ZZ20singleBlockBFSKernelPKiS0_PiiiiE6s_rear has been demoted
// _ZZ20singleBlockBFSKernelPKiS0_PiiiiE11s_next_size has been demoted
// _ZZ20singleBlockBFSKernelPKiS0_PiiiiE9s_visited has been demoted

.visible .entry _Z20singleBlockBFSKernelPKiS0_Piiii(
	.param .u64 .ptr .align 1 _Z20singleBlockBFSKernelPKiS0_Piiii_param_0,
	.param .u64 .ptr .align 1 _Z20singleBlockBFSKernelPKiS0_Piiii_param_1,
	.param .u64 .ptr .align 1 _Z20singleBlockBFSKernelPKiS0_Piiii_param_2,
	.param .u32 _Z20singleBlockBFSKernelPKiS0_Piiii_param_3,
	.param .u32 _Z20singleBlockBFSKernelPKiS0_Piiii_param_4,
	.param .u32 _Z20singleBlockBFSKernelPKiS0_Piiii_param_5
)
{
	.reg .pred 	%p<49>;
	.reg .b32 	%r<239>;
	.reg .b64 	%rd<13>;
	// demoted variable
	.shared .align 4 .b8 _ZZ20singleBlockBFSKernelPKiS0_PiiiiE9s_row_ptr[4100];
	// demoted variable
	.shared .align 4 .b8 _ZZ20singleBlockBFSKernelPKiS0_PiiiiE9s_col_idx[16384];
	// demoted variable
	.shared .align 4 .b8 _ZZ20singleBlockBFSKernelPKiS0_PiiiiE11s_distances[4096];
	// demoted variable
	.shared .align 4 .b8 _ZZ20singleBlockBFSKernelPKiS0_PiiiiE10s_frontier[4096];
	// demoted variable
	.shared .align 4 .b8 _ZZ20singleBlockBFSKernelPKiS0_PiiiiE15s_next_frontier[4096];
	// demoted variable
	.shared .align 4 .u32 _ZZ20singleBlockBFSKernelPKiS0_PiiiiE7s_front;
	// demoted variable
	.shared .align 4 .u32 _ZZ20singleBlockBFSKernelPKiS0_PiiiiE6s_rear;
	// demoted variable
	.shared .align 4 .u32 _ZZ20singleBlockBFSKernelPKiS0_PiiiiE11s_next_size;
	// demoted variable
	.shared .align 4 .b8 _ZZ20singleBlockBFSKernelPKiS0_PiiiiE9s_visited[4096];
	ld.param.u64 	%rd4, [_Z20singleBlockBFSKernelPKiS0_Piiii_param_0];
	ld.param.u64 	%rd5, [_Z20singleBlockBFSKernelPKiS0_Piiii_param_1];
	ld.param.u64 	%rd6, [_Z20singleBlockBFSKernelPKiS0_Piiii_param_2];
	ld.param.u32 	%r61, [_Z20singleBlockBFSKernelPKiS0_Piiii_param_3];
	ld.param.u32 	%r62, [_Z20singleBlockBFSKernelPKiS0_Piiii_param_4];
	ld.param.u32 	%r63, [_Z20singleBlockBFSKernelPKiS0_Piiii_param_5];
	mov.u32 	%r238, %tid.x;
	setp.gt.s32 	%p1, %r238, %r61;
	@%p1 bra 	$L__BB0_3;
	mov.u32 	%r2, %ntid.x;
	cvta.to.global.u64 	%rd1, %rd4;
	mov.u32 	%r66, _ZZ20singleBlockBFSKernelPKiS0_PiiiiE9s_row_ptr;
	mov.u32 	%r229, %r238;
$L__BB0_2:
	mul.wide.s32 	%rd7, %r229, 4;
	add.s64 	%rd8, %rd1, %rd7;
	ld.global.u32 	%r64, [%rd8];
	shl.b32 	%r65, %r229, 2;
	add.s32 	%r67, %r66, %r65;
	st.shared.u32 	[%r67], %r64;
	add.s32 	%r229, %r229, %r2;
	setp.gt.s32 	%p2, %r229, %r61;
	@%p2 bra 	$L__BB0_3;
	bra.uni 	$L__BB0_2;
$L__BB0_3:
	setp.ge.s32 	%p3, %r238, %r62;
	@%p3 bra 	$L__BB0_6;
	mov.u32 	%r3, %ntid.x;
	cvta.to.global.u64 	%rd2, %rd5;
	mov.u32 	%r70, _ZZ20singleBlockBFSKernelPKiS0_PiiiiE9s_col_idx;
	mov.u32 	%r230, %r238;
$L__BB0_5:
	mul.wide.s32 	%rd9, %r230, 4;
	add.s64 	%rd10, %rd2, %rd9;
	ld.global.u32 	%r68, [%rd10];
	shl.b32 	%r69, %r230, 2;
	add.s32 	%r71, %r70, %r69;
	st.shared.u32 	[%r71], %r68;
	add.s32 	%r230, %r230, %r3;
	setp.lt.s32 	%p4, %r230, %r62;
	@%p4 bra 	$L__BB0_5;
$L__BB0_6:
	setp.ge.s32 	%p5, %r238, %r61;
	@%p5 bra 	$L__BB0_9;
	mov.u32 	%r6, %ntid.x;
	mov.u32 	%r73, _ZZ20singleBlockBFSKernelPKiS0_PiiiiE11s_distances;
	mov.u32 	%r76, _ZZ20singleBlockBFSKernelPKiS0_PiiiiE9s_visited;
	mov.u32 	%r231, %r238;
$L__BB0_8:
	shl.b32 	%r72, %r231, 2;
	add.s32 	%r74, %r73, %r72;
	mov.b32 	%r75, -1;
	st.shared.u32 	[%r74], %r75;
	add.s32 	%r77, %r76, %r72;
	mov.b32 	%r78, 0;
	st.shared.u32 	[%r77], %r78;
	add.s32 	%r231, %r231, %r6;
	setp.lt.s32 	%p6, %r231, %r61;
	@%p6 bra 	$L__BB0_8;
$L__BB0_9:
	bar.sync 	0;
	setp.ne.s32 	%p7, %r238, 0;
	@%p7 bra 	$L__BB0_11;
	shl.b32 	%r79, %r63, 2;
	mov.u32 	%r80, _ZZ20singleBlockBFSKernelPKiS0_PiiiiE11s_distances;
	add.s32 	%r81, %r80, %r79;
	mov.b32 	%r82, 0;
	st.shared.u32 	[%r81], %r82;
	mov.u32 	%r83, _ZZ20singleBlockBFSKernelPKiS0_PiiiiE9s_visited;
	add.s32 	%r84, %r83, %r79;
	mov.b32 	%r85, 1;
	st.shared.u32 	[%r84], %r85;
	st.shared.u32 	[_ZZ20singleBlockBFSKernelPKiS0_PiiiiE10s_frontier], %r63;
	st.shared.u32 	[_ZZ20singleBlockBFSKernelPKiS0_PiiiiE7s_front], %r82;
	st.shared.u32 	[_ZZ20singleBlockBFSKernelPKiS0_PiiiiE6s_rear], %r85;
	st.shared.u32 	[_ZZ20singleBlockBFSKernelPKiS0_PiiiiE11s_next_size], %r82;
$L__BB0_11:
	bar.sync 	0;
	mov.u32 	%r11, %ntid.x;
	mov.u32 	%r90, _ZZ20singleBlockBFSKernelPKiS0_PiiiiE10s_frontier;
	mov.u32 	%r94, _ZZ20singleBlockBFSKernelPKiS0_PiiiiE11s_distances;
$L__BB0_12:
	setp.ne.s32 	%p8, %r238, 0;
	bar.sync 	0;
	@%p8 bra 	$L__BB0_15;
	ld.shared.u32 	%r86, [_ZZ20singleBlockBFSKernelPKiS0_PiiiiE7s_front];
	ld.shared.u32 	%r87, [_ZZ20singleBlockBFSKernelPKiS0_PiiiiE6s_rear];
	setp.ne.s32 	%p9, %r86, %r87;
	@%p9 bra 	$L__BB0_15;
	mov.b32 	%r88, -1;
	st.shared.u32 	[_ZZ20singleBlockBFSKernelPKiS0_PiiiiE7s_front], %r88;
$L__BB0_15:
	bar.sync 	0;
	ld.shared.u32 	%r12, [_ZZ20singleBlockBFSKernelPKiS0_PiiiiE7s_front];
	setp.ne.s32 	%p10, %r12, -1;
	@%p10 bra 	$L__BB0_20;
	setp.ge.s32 	%p47, %r238, %r61;
	@%p47 bra 	$L__BB0_19;
	cvta.to.global.u64 	%rd3, %rd6;
$L__BB0_18:
	shl.b32 	%r225, %r238, 2;
	add.s32 	%r227, %r94, %r225;
	ld.shared.u32 	%r228, [%r227];
	mul.wide.s32 	%rd11, %r238, 4;
	add.s64 	%rd12, %rd3, %rd11;
	st.global.u32 	[%rd12], %r228;
	add.s32 	%r238, %r238, %r11;
	setp.lt.s32 	%p48, %r238, %r61;
	@%p48 bra 	$L__BB0_18;
$L__BB0_19:
	ret;
$L__BB0_20:
	shl.b32 	%r89, %r12, 2;
	add.s32 	%r91, %r90, %r89;
	ld.shared.u32 	%r92, [%r91];
	shl.b32 	%r93, %r92, 2;
	add.s32 	%r95, %r94, %r93;
	ld.shared.u32 	%r13, [%r95];
	add.s32 	%r14, %r13, 1;
$L__BB0_21:
	setp.ne.s32 	%p11, %r238, 0;
	bar.sync 	0;
	@%p11 bra 	$L__BB0_25;
	ld.shared.u32 	%r15, [_ZZ20singleBlockBFSKernelPKiS0_PiiiiE7s_front];
	ld.shared.u32 	%r96, [_ZZ20singleBlockBFSKernelPKiS0_PiiiiE6s_rear];
	setp.eq.s32 	%p12, %r15, %r96;
	@%p12 bra 	$L__BB0_24;
	shl.b32 	%r97, %r15, 2;
	add.s32 	%r99, %r90, %r97;
	ld.shared.u32 	%r100, [%r99];
	shl.b32 	%r101, %r100, 2;
	add.s32 	%r103, %r94, %r101;
	ld.shared.u32 	%r104, [%r103];
	setp.le.s32 	%p13, %r104, %r13;
	@%p13 bra 	$L__BB0_25;
$L__BB0_24:
	mov.b32 	%r105, -2;
	st.shared.u32 	[_ZZ20singleBlockBFSKernelPKiS0_PiiiiE7s_front], %r105;
$L__BB0_25:
	bar.sync 	0;
	ld.shared.u32 	%r16, [_ZZ20singleBlockBFSKernelPKiS0_PiiiiE7s_front];
	setp.eq.s32 	%p14, %r16, -2;
	@%p14 bra 	$L__BB0_62;
	ld.shared.u32 	%r17, [_ZZ20singleBlockBFSKernelPKiS0_PiiiiE6s_rear];
	sub.s32 	%r18, %r17, %r16;
	setp.ge.s32 	%p15, %r238, %r18;
	@%p15 bra 	$L__BB0_60;
	mov.u32 	%r232, %r238;
$L__BB0_28:
	add.s32 	%r106, %r16, %r232;
	shr.s32 	%r107, %r106, 31;
	shr.u32 	%r108, %r107, 22;
	add.s32 	%r109, %r106, %r108;
	and.b32  	%r110, %r109, -1024;
	sub.s32 	%r20, %r106, %r110;
	setp.ge.s32 	%p16, %r20, %r17;
	@%p16 bra 	$L__BB0_59;
	shl.b32 	%r111, %r20, 2;
	add.s32 	%r113, %r90, %r111;
	ld.shared.u32 	%r21, [%r113];
	shl.b32 	%r114, %r21, 2;
	add.s32 	%r116, %r94, %r114;
	ld.shared.u32 	%r117, [%r116];
	setp.ne.s32 	%p17, %r117, %r13;
	@%p17 bra 	$L__BB0_59;
	mov.u32 	%r119, _ZZ20singleBlockBFSKernelPKiS0_PiiiiE9s_row_ptr;
	add.s32 	%r120, %r119, %r114;
	ld.shared.u32 	%r22, [%r120];
	ld.shared.u32 	%r23, [%r120+4];
	setp.ge.s32 	%p18, %r22, %r23;
	@%p18 bra 	$L__BB0_59;
	sub.s32 	%r121, %r23, %r22;
	and.b32  	%r24, %r121, 3;
	setp.eq.s32 	%p19, %r24, 0;
	mov.u32 	%r233, %r22;
	@%p19 bra 	$L__BB0_44;
	shl.b32 	%r122, %r22, 2;
	mov.u32 	%r123, _ZZ20singleBlockBFSKernelPKiS0_PiiiiE9s_col_idx;
	add.s32 	%r25, %r123, %r122;
	ld.shared.u32 	%r26, [%r25];
	shl.b32 	%r124, %r26, 2;
	mov.u32 	%r125, _ZZ20singleBlockBFSKernelPKiS0_PiiiiE9s_visited;
	add.s32 	%r27, %r125, %r124;
	ld.shared.u32 	%r126, [%r27];
	setp.ne.s32 	%p20, %r126, 0;
	@%p20 bra 	$L__BB0_35;
	atom.relaxed.shared.cas.b32 	%r127, [%r27], 0, 1;
	setp.ne.s32 	%p21, %r127, 0;
	@%p21 bra 	$L__BB0_35;
	add.s32 	%r130, %r94, %r124;
	st.shared.u32 	[%r130], %r14;
	atom.shared.add.u32 	%r131, [_ZZ20singleBlockBFSKernelPKiS0_PiiiiE11s_next_size], 1;
	shl.b32 	%r132, %r131, 2;
	mov.u32 	%r133, _ZZ20singleBlockBFSKernelPKiS0_PiiiiE15s_next_frontier;
	add.s32 	%r134, %r133, %r132;
	st.shared.u32 	[%r134], %r26;
$L__BB0_35:
	add.s32 	%r233, %r22, 1;
	setp.eq.s32 	%p22, %r24, 1;
	@%p22 bra 	$L__BB0_44;
	ld.shared.u32 	%r29, [%r25+4];
	shl.b32 	%r135, %r29, 2;
	add.s32 	%r30, %r125, %r135;
	ld.shared.u32 	%r137, [%r30];
	setp.ne.s32 	%p23, %r137, 0;
	@%p23 bra 	$L__BB0_39;
	atom.relaxed.shared.cas.b32 	%r138, [%r30], 0, 1;
	setp.ne.s32 	%p24, %r138, 0;
	@%p24 bra 	$L__BB0_39;
	add.s32 	%r141, %r94, %r135;
	st.shared.u32 	[%r141], %r14;
	atom.shared.add.u32 	%r142, [_ZZ20singleBlockBFSKernelPKiS0_PiiiiE11s_next_size], 1;
	shl.b32 	%r143, %r142, 2;
	mov.u32 	%r144, _ZZ20singleBlockBFSKernelPKiS0_PiiiiE15s_next_frontier;
	add.s32 	%r145, %r144, %r143;
	st.shared.u32 	[%r145], %r29;
$L__BB0_39:
	add.s32 	%r233, %r22, 2;
	setp.eq.s32 	%p25, %r24, 2;
	@%p25 bra 	$L__BB0_44;
	ld.shared.u32 	%r32, [%r25+8];
	shl.b32 	%r146, %r32, 2;
	add.s32 	%r33, %r125, %r146;
	ld.shared.u32 	%r148, [%r33];
	setp.ne.s32 	%p26, %r148, 0;
	@%p26 bra 	$L__BB0_43;
	atom.relaxed.shared.cas.b32 	%r149, [%r33], 0, 1;
	setp.ne.s32 	%p27, %r149, 0;
	@%p27 bra 	$L__BB0_43;
	add.s32 	%r152, %r94, %r146;
	st.shared.u32 	[%r152], %r14;
	atom.shared.add.u32 	%r153, [_ZZ20singleBlockBFSKernelPKiS0_PiiiiE11s_next_size], 1;
	shl.b32 	%r154, %r153, 2;
	mov.u32 	%r155, _ZZ20singleBlockBFSKernelPKiS0_PiiiiE15s_next_frontier;
	add.s32 	%r156, %r155, %r154;
	st.shared.u32 	[%r156], %r32;
$L__BB0_43:
	add.s32 	%r233, %r22, 3;
$L__BB0_44:
	sub.s32 	%r157, %r22, %r23;
	setp.gt.u32 	%p28, %r157, -4;
	@%p28 bra 	$L__BB0_59;
	sub.s32 	%r235, %r233, %r23;
	shl.b32 	%r158, %r233, 2;
	mov.u32 	%r159, _ZZ20singleBlockBFSKernelPKiS0_PiiiiE9s_col_idx;
	add.s32 	%r160, %r159, %r158;
	add.s32 	%r234, %r160, 8;
$L__BB0_46:
	ld.shared.u32 	%r40, [%r234+-8];
	shl.b32 	%r161, %r40, 2;
	mov.u32 	%r162, _ZZ20singleBlockBFSKernelPKiS0_PiiiiE9s_visited;
	add.s32 	%r41, %r162, %r161;
	ld.shared.u32 	%r163, [%r41];
	setp.ne.s32 	%p29, %r163, 0;
	@%p29 bra 	$L__BB0_49;
	atom.relaxed.shared.cas.b32 	%r164, [%r41], 0, 1;
	setp.ne.s32 	%p30, %r164, 0;
	@%p30 bra 	$L__BB0_49;
	add.s32 	%r167, %r94, %r161;
	st.shared.u32 	[%r167], %r14;
	atom.shared.add.u32 	%r168, [_ZZ20singleBlockBFSKernelPKiS0_PiiiiE11s_next_size], 1;
	shl.b32 	%r169, %r168, 2;
	mov.u32 	%r170, _ZZ20singleBlockBFSKernelPKiS0_PiiiiE15s_next_frontier;
	add.s32 	%r171, %r170, %r169;
	st.shared.u32 	[%r171], %r40;
$L__BB0_49:
	ld.shared.u32 	%r42, [%r234+-4];
	shl.b32 	%r172, %r42, 2;
	add.s32 	%r43, %r162, %r172;
	ld.shared.u32 	%r174, [%r43];
	setp.ne.s32 	%p31, %r174, 0;
	@%p31 bra 	$L__BB0_52;
	atom.relaxed.shared.cas.b32 	%r175, [%r43], 0, 1;
	setp.ne.s32 	%p32, %r175, 0;
	@%p32 bra 	$L__BB0_52;
	add.s32 	%r178, %r94, %r172;
	st.shared.u32 	[%r178], %r14;
	atom.shared.add.u32 	%r179, [_ZZ20singleBlockBFSKernelPKiS0_PiiiiE11s_next_size], 1;
	shl.b32 	%r180, %r179, 2;
	mov.u32 	%r181, _ZZ20singleBlockBFSKernelPKiS0_PiiiiE15s_next_frontier;
	add.s32 	%r182, %r181, %r180;
	st.shared.u32 	[%r182], %r42;
$L__BB0_52:
	ld.shared.u32 	%r44, [%r234];
	shl.b32 	%r183, %r44, 2;
	add.s32 	%r45, %r162, %r183;
	ld.shared.u32 	%r185, [%r45];
	setp.ne.s32 	%p33, %r185, 0;
	@%p33 bra 	$L__BB0_55;
	atom.relaxed.shared.cas.b32 	%r186, [%r45], 0, 1;
	setp.ne.s32 	%p34, %r186, 0;
	@%p34 bra 	$L__BB0_55;
	add.s32 	%r189, %r94, %r183;
	st.shared.u32 	[%r189], %r14;
	atom.shared.add.u32 	%r190, [_ZZ20singleBlockBFSKernelPKiS0_PiiiiE11s_next_size], 1;
	shl.b32 	%r191, %r190, 2;
	mov.u32 	%r192, _ZZ20singleBlockBFSKernelPKiS0_PiiiiE15s_next_frontier;
	add.s32 	%r193, %r192, %r191;
	st.shared.u32 	[%r193], %r44;
$L__BB0_55:
	ld.shared.u32 	%r46, [%r234+4];
	shl.b32 	%r194, %r46, 2;
	add.s32 	%r47, %r162, %r194;
	ld.shared.u32 	%r196, [%r47];
	setp.ne.s32 	%p35, %r196, 0;
	@%p35 bra 	$L__BB0_58;
	atom.relaxed.shared.cas.b32 	%r197, [%r47], 0, 1;
	setp.ne.s32 	%p36, %r197, 0;
	@%p36 bra 	$L__BB0_58;
	add.s32 	%r200, %r94, %r194;
	st.shared.u32 	[%r200], %r14;
	atom.shared.add.u32 	%r201, [_ZZ20singleBlockBFSKernelPKiS0_PiiiiE11s_next_size], 1;
	shl.b32 	%r202, %r201, 2;
	mov.u32 	%r203, _ZZ20singleBlockBFSKernelPKiS0_PiiiiE15s_next_frontier;
	add.s32 	%r204, %r203, %r202;
	st.shared.u32 	[%r204], %r46;
$L__BB0_58:
	add.s32 	%r235, %r235, 4;
	add.s32 	%r234, %r234, 16;
	setp.ne.s32 	%p37, %r235, 0;
	@%p37 bra 	$L__BB0_46;
$L__BB0_59:
	add.s32 	%r232, %r232, %r11;
	setp.lt.s32 	%p38, %r232, %r18;
	@%p38 bra 	$L__BB0_28;
$L__BB0_60:
	setp.ne.s32 	%p39, %r238, 0;
	bar.sync 	0;
	@%p39 bra 	$L__BB0_21;
	ld.shared.u32 	%r205, [_ZZ20singleBlockBFSKernelPKiS0_PiiiiE6s_rear];
	st.shared.u32 	[_ZZ20singleBlockBFSKernelPKiS0_PiiiiE7s_front], %r205;
	bra.uni 	$L__BB0_21;
$L__BB0_62:
	setp.ne.s32 	%p40, %r238, 0;
	bar.sync 	0;
	@%p40 bra 	$L__BB0_72;
	mov.b32 	%r206, 0;
	st.shared.u32 	[_ZZ20singleBlockBFSKernelPKiS0_PiiiiE7s_front], %r206;
	ld.shared.u32 	%r51, [_ZZ20singleBlockBFSKernelPKiS0_PiiiiE11s_next_size];
	st.shared.u32 	[_ZZ20singleBlockBFSKernelPKiS0_PiiiiE6s_rear], %r51;
	setp.lt.s32 	%p41, %r51, 1;
	@%p41 bra 	$L__BB0_71;
	and.b32  	%r52, %r51, 3;
	setp.lt.u32 	%p42, %r51, 4;
	mov.b32 	%r237, 0;
	@%p42 bra 	$L__BB0_67;
	and.b32  	%r237, %r51, 2147483644;
	mov.b32 	%r236, 0;
$L__BB0_66:
	shl.b32 	%r209, %r236, 2;
	mov.u32 	%r210, _ZZ20singleBlockBFSKernelPKiS0_PiiiiE15s_next_frontier;
	add.s32 	%r211, %r210, %r209;
	ld.shared.u32 	%r212, [%r211];
	add.s32 	%r214, %r90, %r209;
	st.shared.u32 	[%r214], %r212;
	ld.shared.u32 	%r215, [%r211+4];
	st.shared.u32 	[%r214+4], %r215;
	ld.shared.u32 	%r216, [%r211+8];
	st.shared.u32 	[%r214+8], %r216;
	ld.shared.u32 	%r217, [%r211+12];
	st.shared.u32 	[%r214+12], %r217;
	add.s32 	%r236, %r236, 4;
	setp.ne.s32 	%p43, %r236, %r237;
	@%p43 bra 	$L__BB0_66;
$L__BB0_67:
	setp.eq.s32 	%p44, %r52, 0;
	@%p44 bra 	$L__BB0_71;
	shl.b32 	%r218, %r237, 2;
	mov.u32 	%r219, _ZZ20singleBlockBFSKernelPKiS0_PiiiiE15s_next_frontier;
	add.s32 	%r57, %r219, %r218;
	ld.shared.u32 	%r220, [%r57];
	add.s32 	%r58, %r90, %r218;
	st.shared.u32 	[%r58], %r220;
	setp.eq.s32 	%p45, %r52, 1;
	@%p45 bra 	$L__BB0_71;
	ld.shared.u32 	%r222, [%r57+4];
	st.shared.u32 	[%r58+4], %r222;
	setp.eq.s32 	%p46, %r52, 2;
	@%p46 bra 	$L__BB0_71;
	ld.shared.u32 	%r223, [%r57+8];
	st.shared.u32 	[%r58+8], %r223;
$L__BB0_71:
	mov.b32 	%r224, 0;
	st.shared.u32 	[_ZZ20singleBlockBFSKernelPKiS0_PiiiiE11s_next_size], %r224;
$L__BB0_72:
	bar.sync 	0;
	bra.uni 	$L__BB0_12;

}


// ===== COMPILED SASS (sm_100) =====

	.target	sm_100

	.elftype	@"ET_EXEC"


//--------------------- .note.nv.tkinfo           --------------------------
	.section	.note.nv.tkinfo,"",@"SHT_NOTE"
	.sectionflags	@"SHF_NOTE_NV_TKINFO"
	.tkinfo
        /*0018*/ 	.word	0x00000002
        /*0030*/ 	.string	""
        /*0030*/ 	.string	"ptxas"
        /*0030*/ 	.string	"Cuda compilation tools, release 13.0, V13.0.88"
        /*0030*/ 	.string	"Build cuda_13.0.r13.0/compiler.36424714_0"
        /*0030*/ 	.string	"-arch sm_100 -m 64 "



//--------------------- .note.nv.cuinfo           --------------------------
	.section	.note.nv.cuinfo,"",@"SHT_NOTE"
	.sectionflags	@"SHF_NOTE_NV_CUINFO"
        /*0018*/ 	.short	0x0002
        /*001a*/ 	.short	0x0064
        /*001c*/ 	.short	0x0082
	.zero		2


//--------------------- .nv.info                  --------------------------
	.section	.nv.info,"",@"SHT_CUDA_INFO"
	.align	4


	//----- nvinfo : EIATTR_REGCOUNT
	.align		4
        /*0000*/ 	.byte	0x04, 0x2f
        /*0002*/ 	.short	(.L_1 - .L_0)
	.align		4
.L_0:
        /*0004*/ 	.word	index@(_Z20singleBlockBFSKernelPKiS0_Piiii)
        /*0008*/ 	.word	0x00000019


	//----- nvinfo : EIATTR_FRAME_SIZE
	.align		4
.L_1:
        /*000c*/ 	.byte	0x04, 0x11
        /*000e*/ 	.short	(.L_3 - .L_2)
	.align		4
.L_2:
        /*0010*/ 	.word	index@(_Z20singleBlockBFSKernelPKiS0_Piiii)
        /*0014*/ 	.word	0x00000000


	//----- nvinfo : EIATTR_MIN_STACK_SIZE
	.align		4
.L_3:
        /*0018*/ 	.byte	0x04, 0x12
        /*001a*/ 	.short	(.L_5 - .L_4)
	.align		4
.L_4:
        /*001c*/ 	.word	index@(_Z20singleBlockBFSKernelPKiS0_Piiii)
        /*0020*/ 	.word	0x00000000
.L_5:


//--------------------- .nv.compat                --------------------------
	.section	.nv.compat,"",@"SHT_CUDA_COMPAT_INFO"
	.align	4
        /*0000*/ 	.byte	0x02, 0x09, 0x00, 0x00, 0x02, 0x02, 0x01, 0x00, 0x02, 0x05, 0x05, 0x00, 0x03, 0x07, 0x01, 0x01
        /*0010*/ 	.byte	0x02, 0x03, 0x00, 0x00, 0x02, 0x06, 0x01, 0x00, 0x04, 0x0b, 0x08, 0x00, 0x09, 0x00, 0x00, 0x00
        /*0020*/ 	.byte	0x00, 0x00, 0x00, 0x00


//--------------------- .nv.info._Z20singleBlockBFSKernelPKiS0_Piiii --------------------------
	.section	.nv.info._Z20singleBlockBFSKernelPKiS0_Piiii,"",@"SHT_CUDA_INFO"
	.sectionflags	@""
	.align	4


	//----- nvinfo : EIATTR_CUDA_API_VERSION
	.align		4
        /*0000*/ 	.byte	0x04, 0x37
        /*0002*/ 	.short	(.L_7 - .L_6)
.L_6:
        /*0004*/ 	.word	0x00000082


	//----- nvinfo : EIATTR_KPARAM_INFO
	.align		4
.L_7:
        /*0008*/ 	.byte	0x04, 0x17
        /*000a*/ 	.short	(.L_9 - .L_8)
.L_8:
        /*000c*/ 	.word	0x00000000
        /*0010*/ 	.short	0x0005
        /*0012*/ 	.short	0x0020
        /*0014*/ 	.byte	0x00, 0xf0, 0x11, 0x00


	//----- nvinfo : EIATTR_KPARAM_INFO
	.align		4
.L_9:
        /*0018*/ 	.byte	0x04, 0x17
        /*001a*/ 	.short	(.L_11 - .L_10)
.L_10:
        /*001c*/ 	.word	0x00000000
        /*0020*/ 	.short	0x0004
        /*0022*/ 	.short	0x001c
        /*0024*/ 	.byte	0x00, 0xf0, 0x11, 0x00


	//----- nvinfo : EIATTR_KPARAM_INFO
	.align		4
.L_11:
        /*0028*/ 	.byte	0x04, 0x17
        /*002a*/ 	.short	(.L_13 - .L_12)
.L_12:
        /*002c*/ 	.word	0x00000000
        /*0030*/ 	.short	0x0003
        /*0032*/ 	.short	0x0018
        /*0034*/ 	.byte	0x00, 0xf0, 0x11, 0x00


	//----- nvinfo : EIATTR_KPARAM_INFO
	.align		4
.L_13:
        /*0038*/ 	.byte	0x04, 0x17
        /*003a*/ 	.short	(.L_15 - .L_14)
.L_14:
        /*003c*/ 	.word	0x00000000
        /*0040*/ 	.short	0x0002
        /*0042*/ 	.short	0x0010
        /*0044*/ 	.byte	0x00, 0xf5, 0x21, 0x00


	//----- nvinfo : EIATTR_KPARAM_INFO
	.align		4
.L_15:
        /*0048*/ 	.byte	0x04, 0x17
        /*004a*/ 	.short	(.L_17 - .L_16)
.L_16:
        /*004c*/ 	.word	0x00000000
        /*0050*/ 	.short	0x0001
        /*0052*/ 	.short	0x0008
        /*0054*/ 	.byte	0x00, 0xf5, 0x21, 0x00


	//----- nvinfo : EIATTR_KPARAM_INFO
	.align		4
.L_17:
        /*0058*/ 	.byte	0x04, 0x17
        /*005a*/ 	.short	(.L_19 - .L_18)
.L_18:
        /*005c*/ 	.word	0x00000000
        /*0060*/ 	.short	0x0000
        /*0062*/ 	.short	0x0000
        /*0064*/ 	.byte	0x00, 0xf5, 0x21, 0x00


	//----- nvinfo : EIATTR_SPARSE_MMA_MASK
	.align		4
.L_19:
        /*0068*/ 	.byte	0x03, 0x50
        /*006a*/ 	.short	0x0000


	//----- nvinfo : EIATTR_MAXREG_COUNT
	.align		4
        /*006c*/ 	.byte	0x03, 0x1b
        /*006e*/ 	.short	0x00ff


	//----- nvinfo : EIATTR_NUM_BARRIERS
	.align		4
        /*0070*/ 	.byte	0x02, 0x4c
        /*0072*/ 	.byte	0x01
	.zero		1


	//----- nvinfo : EIATTR_MERCURY_ISA_VERSION
	.align		4
        /*0074*/ 	.byte	0x03, 0x5f
        /*0076*/ 	.short	0x0101


	//----- nvinfo : EIATTR_INT_WARP_WIDE_INSTR_OFFSETS
	.align		4
        /*0078*/ 	.byte	0x04, 0x31
        /*007a*/ 	.short	(.L_21 - .L_20)


	//   ....[0]....
.L_20:
        /*007c*/ 	.word	0x00000c50


	//   ....[1]....
        /*0080*/ 	.word	0x00000d30


	//   ....[2]....
        /*0084*/ 	.word	0x00000e70


	//   ....[3]....
        /*0088*/ 	.word	0x00000f50


	//   ....[4]....
        /*008c*/ 	.word	0x00001080


	//   ....[5]....
        /*0090*/ 	.word	0x00001160


	//   ....[6]....
        /*0094*/ 	.word	0x00001330


	//   ....[7]....
        /*0098*/ 	.word	0x00001420


	//   ....[8]....
        /*009c*/ 	.word	0x00001530


	//   ....[9]....
        /*00a0*/ 	.word	0x00001640


	//   ....[10]....
        /*00a4*/ 	.word	0x00001750


	//   ....[11]....
        /*00a8*/ 	.word	0x00001860


	//   ....[12]....
        /*00ac*/ 	.word	0x00001990


	//   ....[13]....
        /*00b0*/ 	.word	0x00001aa0


	//----- nvinfo : EIATTR_VRC_CTA_INIT_COUNT
	.align		4
.L_21:
        /*00b4*/ 	.byte	0x02, 0x4a
	.zero		1
	.zero		1


	//----- nvinfo : EIATTR_EXIT_INSTR_OFFSETS
	.align		4
        /*00b8*/ 	.byte	0x04, 0x1c
        /*00ba*/ 	.short	(.L_23 - .L_22)


	//   ....[0]....
.L_22:
        /*00bc*/ 	.word	0x000023c0


	//   ....[1]....
        /*00c0*/ 	.word	0x00002450


	//----- nvinfo : EIATTR_CRS_STACK_SIZE
	.align		4
.L_23:
        /*00c4*/ 	.byte	0x04, 0x1e
        /*00c6*/ 	.short	(.L_25 - .L_24)
.L_24:
        /*00c8*/ 	.word	0x00000000


	//----- nvinfo : EIATTR_CBANK_PARAM_SIZE
	.align		4
.L_25:
        /*00cc*/ 	.byte	0x03, 0x19
        /*00ce*/ 	.short	0x0024


	//----- nvinfo : EIATTR_PARAM_CBANK
	.align		4
        /*00d0*/ 	.byte	0x04, 0x0a
        /*00d2*/ 	.short	(.L_27 - .L_26)
	.align		4
.L_26:
        /*00d4*/ 	.word	index@(.nv.constant0._Z20singleBlockBFSKernelPKiS0_Piiii)
        /*00d8*/ 	.short	0x0380
        /*00da*/ 	.short	0x0024


	//----- nvinfo : EIATTR_SW_WAR
	.align		4
.L_27:
        /*00dc*/ 	.byte	0x04, 0x36
        /*00de*/ 	.short	(.L_29 - .L_28)
.L_28:
        /*00e0*/ 	.word	0x00000008
.L_29:


//--------------------- .nv.callgraph             --------------------------
	.section	.nv.callgraph,"",@"SHT_CUDA_CALLGRAPH"
	.align	4
	.sectionentsize	8
	.align		4
        /*0000*/ 	.word	0x00000000
	.align		4
        /*0004*/ 	.word	0xffffffff
	.align		4
        /*0008*/ 	.word	0x00000000
	.align		4
        /*000c*/ 	.word	0xfffffffe
	.align		4
        /*0010*/ 	.word	0x00000000
	.align		4
        /*0014*/ 	.word	0xfffffffd
	.align		4
        /*0018*/ 	.word	0x00000000
	.align		4
        /*001c*/ 	.word	0xfffffffc


//--------------------- .text._Z20singleBlockBFSKernelPKiS0_Piiii --------------------------
	.section	.text._Z20singleBlockBFSKernelPKiS0_Piiii,"ax",@progbits
	.align	128
        .global         _Z20singleBlockBFSKernelPKiS0_Piiii
        .type           _Z20singleBlockBFSKernelPKiS0_Piiii,@function
        .size           _Z20singleBlockBFSKernelPKiS0_Piiii,(.L_x_55 - _Z20singleBlockBFSKernelPKiS0_Piiii)
        .other          _Z20singleBlockBFSKernelPKiS0_Piiii,@"STO_CUDA_ENTRY STV_DEFAULT"
_Z20singleBlockBFSKernelPKiS0_Piiii:
.text._Z20singleBlockBFSKernelPKiS0_Piiii:
[----:B------:R-:W-:Y:S01]  /*0000*/  LDC R1, c[0x0][0x37c] ;  /* 0x0000df00ff017b82 */ /* 0x000fe20000000800 */
[----:B------:R-:W0:Y:S01]  /*0010*/  S2R R0, SR_TID.X ;  /* 0x0000000000007919 */ /* 0x000e220000002100 */
[----:B------:R-:W0:Y:S01]  /*0020*/  LDCU UR4, c[0x0][0x398] ;  /* 0x00007300ff0477ac */ /* 0x000e220008000800 */
[----:B------:R-:W-:Y:S01]  /*0030*/  BSSY.RECONVERGENT B0, `(.L_x_0) ;  /* 0x0000015000007945 */ /* 0x000fe20003800200 */
[----:B------:R-:W1:Y:S01]  /*0040*/  LDCU UR5, c[0x0][0x39c] ;  /* 0x00007380ff0577ac */ /* 0x000e620008000800 */
[----:B------:R-:W2:Y:S01]  /*0050*/  LDCU.64 UR8, c[0x0][0x358] ;  /* 0x00006b00ff0877ac */ /* 0x000ea20008000a00 */
[C---:B0-----:R-:W-:Y:S02]  /*0060*/  ISETP.GT.AND P3, PT, R0.reuse, UR4, PT ;  /* 0x0000000400007c0c */ /* 0x041fe4000bf64270 */
[C---:B-1----:R-:W-:Y:S02]  /*0070*/  ISETP.GE.AND P0, PT, R0.reuse, UR5, PT ;  /* 0x0000000500007c0c */ /* 0x042fe4000bf06270 */
[----:B------:R-:W-:-:S02]  /*0080*/  ISETP.GE.AND P1, PT, R0, UR4, PT ;  /* 0x0000000400007c0c */ /* 0x000fc4000bf26270 */
[----:B------:R-:W-:-:S07]  /*0090*/  ISETP.NE.AND P2, PT, R0, RZ, PT ;  /* 0x000000ff0000720c */ /* 0x000fce0003f45270 */
[----:B--2---:R-:W-:Y:S06]  /*00a0*/  @P3 BRA `(.L_x_1) ;  /* 0x0000000000343947 */ /* 0x004fec0003800000 */
[----:B------:R-:W0:Y:S01]  /*00b0*/  S2R R3, SR_CgaCtaId ;  /* 0x0000000000037919 */ /* 0x000e220000008800 */
[----:B------:R-:W1:Y:S01]  /*00c0*/  LDC R8, c[0x0][0x360] ;  /* 0x0000d800ff087b82 */ /* 0x000e620000000800 */
[----:B------:R-:W-:Y:S01]  /*00d0*/  MOV R2, 0x400 ;  /* 0x0000040000027802 */ /* 0x000fe20000000f00 */
[----:B------:R-:W-:-:S06]  /*00e0*/  IMAD.MOV.U32 R7, RZ, RZ, R0 ;  /* 0x000000ffff077224 */ /* 0x000fcc00078e0000 */
[----:B------:R-:W2:Y:S01]  /*00f0*/  LDC.64 R4, c[0x0][0x380] ;  /* 0x0000e000ff047b82 */ /* 0x000ea20000000a00 */
[----:B0-----:R-:W-:-:S07]  /*0100*/  LEA R6, R3, R2, 0x18 ;  /* 0x0000000203067211 */ /* 0x001fce00078ec0ff */
.L_x_2:
[----:B0-2---:R-:W-:-:S06]  /*0110*/  IMAD.WIDE R2, R7, 0x4, R4 ;  /* 0x0000000407027825 */ /* 0x005fcc00078e0204 */
[----:B------:R-:W2:Y:S01]  /*0120*/  LDG.E R2, desc[UR8][R2.64] ;  /* 0x0000000802027981 */ /* 0x000ea2000c1e1900 */
[----:B------:R-:W-:Y:S02]  /*0130*/  IMAD R9, R7, 0x4, R6 ;  /* 0x0000000407097824 */ /* 0x000fe400078e0206 */
[----:B-1----:R-:W-:-:S05]  /*0140*/  IMAD.IADD R7, R8, 0x1, R7 ;  /* 0x0000000108077824 */ /* 0x002fca00078e0207 */
[----:B------:R-:W-:Y:S01]  /*0150*/  ISETP.GT.AND P3, PT, R7, UR4, PT ;  /* 0x0000000407007c0c */ /* 0x000fe2000bf64270 */
[----:B--2---:R0:W-:-:S12]  /*0160*/  STS [R9], R2 ;  /* 0x0000000209007388 */ /* 0x0041d80000000800 */
[----:B------:R-:W-:Y:S05]  /*0170*/  @!P3 BRA `(.L_x_2) ;  /* 0xfffffffc00e4b947 */ /* 0x000fea000383ffff */
.L_x_1:
[----:B------:R-:W-:Y:S05]  /*0180*/  BSYNC.RECONVERGENT B0 ;  /* 0x0000000000007941 */ /* 0x000fea0003800200 */
.L_x_0:
[----:B------:R-:W-:Y:S04]  /*0190*/  BSSY.RECONVERGENT B0, `(.L_x_3) ;  /* 0x0000010000007945 */ /* 0x000fe80003800200 */
[----:B------:R-:W-:Y:S05]  /*01a0*/  @P0 BRA `(.L_x_4) ;  /* 0x0000000000380947 */ /* 0x000fea0003800000 */
[----:B------:R-:W1:Y:S01]  /*01b0*/  S2R R3, SR_CgaCtaId ;  /* 0x0000000000037919 */ /* 0x000e620000008800 */
[----:B------:R-:W2:Y:S01]  /*01c0*/  LDC R8, c[0x0][0x360] ;  /* 0x0000d800ff087b82 */ /* 0x000ea20000000800 */
[----:B0-----:R-:W-:Y:S01]  /*01d0*/  MOV R2, 0x400 ;  /* 0x0000040000027802 */ /* 0x001fe20000000f00 */
[----:B------:R-:W-:-:S04]  /*01e0*/  IMAD.MOV.U32 R7, RZ, RZ, R0 ;  /* 0x000000ffff077224 */ /* 0x000fc800078e0000 */
[----:B------:R-:W-:Y:S02]  /*01f0*/  VIADD R2, R2, 0x1004 ;  /* 0x0000100402027836 */ /* 0x000fe40000000000 */
[----:B------:R-:W0:Y:S03]  /*0200*/  LDC.64 R4, c[0x0][0x388] ;  /* 0x0000e200ff047b82 */ /* 0x000e260000000a00 */
[----:B-1----:R-:W-:-:S07]  /*0210*/  LEA R6, R3, R2, 0x18 ;  /* 0x0000000203067211 */ /* 0x002fce00078ec0ff */
.L_x_5:
[----:B01----:R-:W-:-:S06]  /*0220*/  IMAD.WIDE R2, R7, 0x4, R4 ;  /* 0x0000000407027825 */ /* 0x003fcc00078e0204 */
[----:B------:R-:W3:Y:S01]  /*0230*/  LDG.E R2, desc[UR8][R2.64] ;  /* 0x0000000802027981 */ /* 0x000ee2000c1e1900 */
[----:B------:R-:W-:Y:S02]  /*0240*/  IMAD R9, R7, 0x4, R6 ;  /* 0x0000000407097824 */ /* 0x000fe400078e0206 */
[----:B--2---:R-:W-:-:S05]  /*0250*/  IMAD.IADD R7, R8, 0x1, R7 ;  /* 0x0000000108077824 */ /* 0x004fca00078e0207 */
[----:B------:R-:W-:Y:S01]  /*0260*/  ISETP.GE.AND P0, PT, R7, UR5, PT ;  /* 0x0000000507007c0c */ /* 0x000fe2000bf06270 */
[----:B---3--:R1:W-:-:S12]  /*0270*/  STS [R9], R2 ;  /* 0x0000000209007388 */ /* 0x0083d80000000800 */
[----:B------:R-:W-:Y:S05]  /*0280*/  @!P0 BRA `(.L_x_5) ;  /* 0xfffffffc00e48947 */ /* 0x000fea000383ffff */
.L_x_4:
[----:B------:R-:W-:Y:S05]  /*0290*/  BSYNC.RECONVERGENT B0 ;  /* 0x0000000000007941 */ /* 0x000fea0003800200 */
.L_x_3:
[----:B------:R-:W-:Y:S04]  /*02a0*/  BSSY.RECONVERGENT B0, `(.L_x_6) ;  /* 0x0000012000007945 */ /* 0x000fe80003800200 */
[----:B------:R-:W-:Y:S05]  /*02b0*/  @P1 BRA `(.L_x_7) ;  /* 0x0000000000401947 */ /* 0x000fea0003800000 */
[----:B------:R-:W2:Y:S01]  /*02c0*/  S2R R4, SR_CgaCtaId ;  /* 0x0000000000047919 */ /* 0x000ea20000008800 */
[----:B------:R-:W3:Y:S01]  /*02d0*/  LDC R7, c[0x0][0x360] ;  /* 0x0000d800ff077b82 */ /* 0x000ee20000000800 */
[----:B------:R-:W-:Y:S01]  /*02e0*/  MOV R3, 0x400 ;  /* 0x0000040000037802 */ /* 0x000fe20000000f00 */
[----:B------:R-:W-:-:S04]  /*02f0*/  IMAD.MOV.U32 R8, RZ, RZ, -0x1 ;  /* 0xffffffffff087424 */ /* 0x000fc800078e00ff */
[C---:B01----:R-:W-:Y:S02]  /*0300*/  VIADD R2, R3.reuse, 0x5004 ;  /* 0x0000500403027836 */ /* 0x043fe40000000000 */
[----:B------:R-:W-:-:S03]  /*0310*/  VIADD R3, R3, 0x8010 ;  /* 0x0000801003037836 */ /* 0x000fc60000000000 */
[C---:B--2---:R-:W-:Y:S02]  /*0320*/  LEA R2, R4.reuse, R2, 0x18 ;  /* 0x0000000204027211 */ /* 0x044fe400078ec0ff */
[----:B------:R-:W-:Y:S01]  /*0330*/  LEA R3, R4, R3, 0x18 ;  /* 0x0000000304037211 */ /* 0x000fe200078ec0ff */
[----:B------:R-:W-:-:S07]  /*0340*/  IMAD.MOV.U32 R4, RZ, RZ, R0 ;  /* 0x000000ffff047224 */ /* 0x000fce00078e0000 */
.L_x_8:
[C---:B------:R-:W-:Y:S02]  /*0350*/  IMAD R5, R4.reuse, 0x4, R2 ;  /* 0x0000000404057824 */ /* 0x040fe400078e0202 */
[----:B------:R-:W-:Y:S02]  /*0360*/  IMAD R6, R4, 0x4, R3 ;  /* 0x0000000404067824 */ /* 0x000fe400078e0203 */
[----:B---3--:R-:W-:Y:S01]  /*0370*/  IMAD.IADD R4, R7, 0x1, R4 ;  /* 0x0000000107047824 */ /* 0x008fe200078e0204 */
[----:B------:R2:W-:Y:S04]  /*0380*/  STS [R5], R8 ;  /* 0x0000000805007388 */ /* 0x0005e80000000800 */
[----:B------:R2:W-:Y:S01]  /*0390*/  STS [R6], RZ ;  /* 0x000000ff06007388 */ /* 0x0005e20000000800 */
[----:B------:R-:W-:-:S13]  /*03a0*/  ISETP.GE.AND P0, PT, R4, UR4, PT ;  /* 0x0000000404007c0c */ /* 0x000fda000bf06270 */
[----:B--2---:R-:W-:Y:S05]  /*03b0*/  @!P0 BRA `(.L_x_8) ;  /* 0xfffffffc00e48947 */ /* 0x004fea000383ffff */
.L_x_7:
[----:B------:R-:W-:Y:S05]  /*03c0*/  BSYNC.RECONVERGENT B0 ;  /* 0x0000000000007941 */ /* 0x000fea0003800200 */
.L_x_6:
[----:B------:R-:W-:Y:S06]  /*03d0*/  BAR.SYNC.DEFER_BLOCKING 0x0 ;  /* 0x0000000000007b1d */ /* 0x000fec0000010000 */
[----:B------:R-:W-:Y:S04]  /*03e0*/  BSSY.RECONVERGENT B0, `(.L_x_9) ;  /* 0x0000013000007945 */ /* 0x000fe80003800200 */
[----:B------:R-:W-:Y:S05]  /*03f0*/  @P2 BRA `(.L_x_10) ;  /* 0x0000000000442947 */ /* 0x000fea0003800000 */
[----:B------:R-:W2:Y:S01]  /*0400*/  S2UR UR6, SR_CgaCtaId ;  /* 0x00000000000679c3 */ /* 0x000ea20000008800 */
[----:B------:R-:W-:Y:S01]  /*0410*/  UMOV UR4, 0x400 ;  /* 0x0000040000047882 */ /* 0x000fe20000000000 */
[----:B------:R-:W-:Y:S01]  /*0420*/  IMAD.MOV.U32 R4, RZ, RZ, 0x1 ;  /* 0x00000001ff047424 */ /* 0x000fe200078e00ff */
[----:B------:R-:W-:Y:S01]  /*0430*/  UIADD3 UR5, UPT, UPT, UR4, 0x5004, URZ ;  /* 0x0000500404057890 */ /* 0x000fe2000fffe0ff */
[----:B------:R-:W-:Y:S01]  /*0440*/  IMAD.MOV.U32 R5, RZ, RZ, RZ ;  /* 0x000000ffff057224 */ /* 0x000fe200078e00ff */
[----:B------:R-:W-:-:S03]  /*0450*/  UIADD3 UR7, UPT, UPT, UR4, 0x8010, URZ ;  /* 0x0000801004077890 */ /* 0x000fc6000fffe0ff */
[----:B------:R-:W0:Y:S01]  /*0460*/  LDC R6, c[0x0][0x3a0] ;  /* 0x0000e800ff067b82 */ /* 0x000e220000000800 */
[----:B--2---:R-:W-:Y:S02]  /*0470*/  ULEA UR5, UR6, UR5, 0x18 ;  /* 0x0000000506057291 */ /* 0x004fe4000f8ec0ff */
[----:B------:R-:W-:Y:S02]  /*0480*/  ULEA UR7, UR6, UR7, 0x18 ;  /* 0x0000000706077291 */ /* 0x000fe4000f8ec0ff */
[----:B------:R-:W-:Y:S02]  /*0490*/  ULEA UR4, UR6, UR4, 0x18 ;  /* 0x0000000406047291 */ /* 0x000fe4000f8ec0ff */
[C---:B01----:R-:W-:Y:S02]  /*04a0*/  LEA R2, R6.reuse, UR5, 0x2 ;  /* 0x0000000506027c11 */ /* 0x043fe4000f8e10ff */
[----:B------:R-:W-:-:S03]  /*04b0*/  LEA R3, R6, UR7, 0x2 ;  /* 0x0000000706037c11 */ /* 0x000fc6000f8e10ff */
[----:B------:R2:W-:Y:S04]  /*04c0*/  STS [R2], RZ ;  /* 0x000000ff02007388 */ /* 0x0005e80000000800 */
[----:B------:R2:W-:Y:S04]  /*04d0*/  STS [R3], R4 ;  /* 0x0000000403007388 */ /* 0x0005e80000000800 */
[----:B------:R2:W-:Y:S04]  /*04e0*/  STS.64 [UR4+0x8008], R4 ;  /* 0x00800804ff007988 */ /* 0x0005e80008000a04 */
[----:B------:R2:W-:Y:S04]  /*04f0*/  STS [UR4+0x6004], R6 ;  /* 0x00600406ff007988 */ /* 0x0005e80008000804 */
[----:B------:R-:W-:Y:S01]  /*0500*/  STS [UR4+0x8004], RZ ;  /* 0x008004ffff007988 */ /* 0x000fe20008000804 */
.L_x_10:
[----:B------:R-:W-:Y:S05]  /*0510*/  BSYNC.RECONVERGENT B0 ;  /* 0x0000000000007941 */ /* 0x000fea0003800200 */
.L_x_9:
[----:B------:R-:W3:Y:S08]  /*0520*/  S2UR UR6, SR_CgaCtaId ;  /* 0x00000000000679c3 */ /* 0x000ef00000008800 */
[----:B------:R-:W-:Y:S06]  /*0530*/  BAR.SYNC.DEFER_BLOCKING 0x0 ;  /* 0x0000000000007b1d */ /* 0x000fec0000010000 */
[----:B------:R-:W-:Y:S01]  /*0540*/  UMOV UR5, 0x400 ;  /* 0x0000040000057882 */ /* 0x000fe20000000000 */
[----:B------:R-:W4:Y:S01]  /*0550*/  LDCU UR10, c[0x0][0x360] ;  /* 0x00006c00ff0a77ac */ /* 0x000f220008000800 */
[----:B------:R-:W-:-:S02]  /*0560*/  UIADD3 UR4, UPT, UPT, UR5, 0x6004, URZ ;  /* 0x0000600405047890 */ /* 0x000fc4000fffe0ff */
[----:B------:R-:W-:Y:S02]  /*0570*/  UIADD3 UR7, UPT, UPT, UR5, 0x5004, URZ ;  /* 0x0000500405077890 */ /* 0x000fe4000fffe0ff */
[----:B---3--:R-:W-:Y:S02]  /*0580*/  ULEA UR5, UR6, UR4, 0x18 ;  /* 0x0000000406057291 */ /* 0x008fe4000f8ec0ff */
[----:B------:R-:W-:-:S12]  /*0590*/  ULEA UR7, UR6, UR7, 0x18 ;  /* 0x0000000706077291 */ /* 0x000fd8000f8ec0ff */
.L_x_52:
[----:B------:R-:W-:Y:S01]  /*05a0*/  BAR.SYNC.DEFER_BLOCKING 0x0 ;  /* 0x0000000000007b1d */ /* 0x000fe20000010000 */
[----:B------:R-:W-:-:S05]  /*05b0*/  ISETP.NE.AND P0, PT, R0, RZ, PT ;  /* 0x000000ff0000720c */ /* 0x000fca0003f05270 */
[----:B------:R-:W-:Y:S08]  /*05c0*/  BSSY.RECONVERGENT B0, `(.L_x_11) ;  /* 0x000000a000007945 */ /* 0x000ff00003800200 */
[----:B01-34-:R-:W-:Y:S05]  /*05d0*/  @P0 BRA `(.L_x_12) ;  /* 0x0000000000200947 */ /* 0x01bfea0003800000 */
[----:B------:R-:W3:Y:S01]  /*05e0*/  S2UR UR6, SR_CgaCtaId ;  /* 0x00000000000679c3 */ /* 0x000ee20000008800 */
[----:B------:R-:W-:Y:S02]  /*05f0*/  UMOV UR4, 0x400 ;  /* 0x0000040000047882 */ /* 0x000fe40000000000 */
[----:B---3--:R-:W-:-:S09]  /*0600*/  ULEA UR4, UR6, UR4, 0x18 ;  /* 0x0000000406047291 */ /* 0x008fd2000f8ec0ff */
[----:B012---:R-:W-:Y:S04]  /*0610*/  LDS R2, [UR4+0x8004] ;  /* 0x00800404ff027984 */ /* 0x007fe80008000800 */
[----:B------:R-:W0:Y:S02]  /*0620*/  LDS R3, [UR4+0x8008] ;  /* 0x00800804ff037984 */ /* 0x000e240008000800 */
[----:B0-----:R-:W-:-:S13]  /*0630*/  ISETP.NE.AND P0, PT, R2, R3, PT ;  /* 0x000000030200720c */ /* 0x001fda0003f05270 */
[----:B------:R-:W-:-:S05]  /*0640*/  @!P0 IMAD.MOV.U32 R2, RZ, RZ, -0x1 ;  /* 0xffffffffff028424 */ /* 0x000fca00078e00ff */
[----:B------:R3:W-:Y:S02]  /*0650*/  @!P0 STS [UR4+0x8004], R2 ;  /* 0x00800402ff008988 */ /* 0x0007e40008000804 */
.L_x_12:
[----:B----4-:R-:W-:Y:S05]  /*0660*/  BSYNC.RECONVERGENT B0 ;  /* 0x0000000000007941 */ /* 0x010fea0003800200 */
.L_x_11:
[----:B------:R-:W4:Y:S08]  /*0670*/  S2UR UR6, SR_CgaCtaId ;  /* 0x00000000000679c3 */ /* 0x000f300000008800 */
[----:B------:R-:W-:Y:S06]  /*0680*/  BAR.SYNC.DEFER_BLOCKING 0x0 ;  /* 0x0000000000007b1d */ /* 0x000fec0000010000 */
[----:B------:R-:W-:-:S02]  /*0690*/  UMOV UR4, 0x400 ;  /* 0x0000040000047882 */ /* 0x000fc40000000000 */
[----:B----4-:R-:W-:-:S09]  /*06a0*/  ULEA UR4, UR6, UR4, 0x18 ;  /* 0x0000000406047291 */ /* 0x010fd2000f8ec0ff */
[----:B0123--:R-:W0:Y:S02]  /*06b0*/  LDS R2, [UR4+0x8004] ;  /* 0x00800404ff027984 */ /* 0x00fe240008000800 */
[----:B0-----:R-:W-:-:S13]  /*06c0*/  ISETP.NE.AND P0, PT, R2, -0x1, PT ;  /* 0xffffffff0200780c */ /* 0x001fda0003f05270 */
[----:B------:R-:W-:Y:S05]  /*06d0*/  @!P0 BRA `(.L_x_13) ;  /* 0x0000001c00308947 */ /* 0x000fea0003800000 */
[----:B------:R-:W-:-:S06]  /*06e0*/  LEA R2, R2, UR5, 0x2 ;  /* 0x0000000502027c11 */ /* 0x000fcc000f8e10ff */
[----:B------:R-:W0:Y:S02]  /*06f0*/  LDS R2, [R2] ;  /* 0x0000000002027984 */ /* 0x000e240000000800 */
[----:B0-----:R-:W-:-:S06]  /*0700*/  LEA R4, R2, UR7, 0x2 ;  /* 0x0000000702047c11 */ /* 0x001fcc000f8e10ff */
[----:B------:R-:W0:Y:S02]  /*0710*/  LDS R4, [R4] ;  /* 0x0000000004047984 */ /* 0x000e240000000800 */
[----:B0-----:R-:W-:-:S07]  /*0720*/  VIADD R5, R4, 0x1 ;  /* 0x0000000104057836 */ /* 0x001fce0000000000 */
.L_x_42:
[----:B------:R-:W-:Y:S01]  /*0730*/  ISETP.NE.AND P1, PT, R0, RZ, PT ;  /* 0x000000ff0000720c */ /* 0x000fe20003f25270 */
[----:B------:R-:W-:Y:S05]  /*0740*/  WARPSYNC.ALL ;  /* 0x0000000000007948 */ /* 0x000fea0003800000 */
[----:B------:R-:W-:Y:S06]  /*0750*/  BAR.SYNC.DEFER_BLOCKING 0x0 ;  /* 0x0000000000007b1d */ /* 0x000fec0000010000 */
[----:B------:R-:W-:Y:S04]  /*0760*/  BSSY.RECONVERGENT B0, `(.L_x_14) ;  /* 0x0000011000007945 */ /* 0x000fe80003800200 */
[----:B012---:R-:W-:Y:S05]  /*0770*/  @P1 BRA `(.L_x_15) ;  /* 0x00000000003c1947 */ /* 0x007fea0003800000 */
[----:B------:R-:W0:Y:S01]  /*0780*/  S2UR UR6, SR_CgaCtaId ;  /* 0x00000000000679c3 */ /* 0x000e220000008800 */
[----:B------:R-:W-:Y:S02]  /*0790*/  UMOV UR4, 0x400 ;  /* 0x0000040000047882 */ /* 0x000fe40000000000 */
[----:B0-----:R-:W-:-:S09]  /*07a0*/  ULEA UR4, UR6, UR4, 0x18 ;  /* 0x0000000406047291 */ /* 0x001fd2000f8ec0ff */
[----:B------:R-:W-:Y:S04]  /*07b0*/  LDS R2, [UR4+0x8004] ;  /* 0x00800404ff027984 */ /* 0x000fe80008000800 */
[----:B------:R-:W0:Y:S02]  /*07c0*/  LDS R3, [UR4+0x8008] ;  /* 0x00800804ff037984 */ /* 0x000e240008000800 */
[----:B0-----:R-:W-:-:S13]  /*07d0*/  ISETP.NE.AND P0, PT, R2, R3, PT ;  /* 0x000000030200720c */ /* 0x001fda0003f05270 */
[----:B------:R-:W-:Y:S05]  /*07e0*/  @!P0 BRA `(.L_x_16) ;  /* 0x0000000000188947 */ /* 0x000fea0003800000 */
[----:B------:R-:W-:-:S06]  /*07f0*/  LEA R2, R2, UR5, 0x2 ;  /* 0x0000000502027c11 */ /* 0x000fcc000f8e10ff */
[----:B------:R-:W0:Y:S02]  /*0800*/  LDS R2, [R2] ;  /* 0x0000000002027984 */ /* 0x000e240000000800 */
[----:B0-----:R-:W-:-:S06]  /*0810*/  LEA R3, R2, UR7, 0x2 ;  /* 0x0000000702037c11 */ /* 0x001fcc000f8e10ff */
[----:B------:R-:W0:Y:S02]  /*0820*/  LDS R3, [R3] ;  /* 0x0000000003037984 */ /* 0x000e240000000800 */
[----:B0-----:R-:W-:-:S13]  /*0830*/  ISETP.GT.AND P0, PT, R3, R4, PT ;  /* 0x000000040300720c */ /* 0x001fda0003f04270 */
[----:B------:R-:W-:Y:S05]  /*0840*/  @!P0 BRA `(.L_x_15) ;  /* 0x0000000000088947 */ /* 0x000fea0003800000 */
.L_x_16:
[----:B------:R-:W-:-:S05]  /*0850*/  IMAD.MOV.U32 R2, RZ, RZ, -0x2 ;  /* 0xfffffffeff027424 */ /* 0x000fca00078e00ff */
[----:B------:R0:W-:Y:S02]  /*0860*/  STS [UR4+0x8004], R2 ;  /* 0x00800402ff007988 */ /* 0x0001e40008000804 */
.L_x_15:
[----:B------:R-:W-:Y:S05]  /*0870*/  BSYNC.RECONVERGENT B0 ;  /* 0x0000000000007941 */ /* 0x000fea0003800200 */
.L_x_14:
[----:B------:R-:W1:Y:S08]  /*0880*/  S2UR UR14, SR_CgaCtaId ;  /* 0x00000000000e79c3 */ /* 0x000e700000008800 */
[----:B------:R-:W-:Y:S06]  /*0890*/  BAR.SYNC.DEFER_BLOCKING 0x0 ;  /* 0x0000000000007b1d */ /* 0x000fec0000010000 */
[----:B------:R-:W-:-:S02]  /*08a0*/  UMOV UR13, 0x400 ;  /* 0x00000400000d7882 */ /* 0x000fc40000000000 */
[----:B-1----:R-:W-:-:S09]  /*08b0*/  ULEA UR15, UR14, UR13, 0x18 ;  /* 0x0000000d0e0f7291 */ /* 0x002fd2000f8ec0ff */
[----:B------:R-:W1:Y:S02]  /*08c0*/  LDS R6, [UR15+0x8004] ;  /* 0x0080040fff067984 */ /* 0x000e640008000800 */
[----:B-1----:R-:W-:-:S13]  /*08d0*/  ISETP.NE.AND P0, PT, R6, -0x2, PT ;  /* 0xfffffffe0600780c */ /* 0x002fda0003f05270 */
[----:B------:R-:W-:Y:S05]  /*08e0*/  @!P0 BRA `(.L_x_17) ;  /* 0x0000001000c08947 */ /* 0x000fea0003800000 */
[----:B------:R-:W1:Y:S01]  /*08f0*/  LDS R7, [UR15+0x8008] ;  /* 0x0080080fff077984 */ /* 0x000e620008000800 */
[----:B------:R-:W-:Y:S01]  /*0900*/  BSSY.RECONVERGENT B2, `(.L_x_18) ;  /* 0x0000123000027945 */ /* 0x000fe20003800200 */
[----:B-1----:R-:W-:-:S05]  /*0910*/  IMAD.IADD R9, R7, 0x1, -R6 ;  /* 0x0000000107097824 */ /* 0x002fca00078e0a06 */
[----:B------:R-:W-:-:S13]  /*0920*/  ISETP.GE.AND P0, PT, R0, R9, PT ;  /* 0x000000090000720c */ /* 0x000fda0003f06270 */
[----:B------:R-:W-:Y:S05]  /*0930*/  @P0 BRA `(.L_x_19) ;  /* 0x00000010007c0947 */ /* 0x000fea0003800000 */
[----:B------:R-:W-:-:S07]  /*0940*/  IMAD.MOV.U32 R8, RZ, RZ, R0 ;  /* 0x000000ffff087224 */ /* 0x000fce00078e0000 */
.L_x_39:
[----:B0-----:R-:W-:Y:S01]  /*0950*/  IMAD.IADD R2, R6, 0x1, R8 ;  /* 0x0000000106027824 */ /* 0x001fe200078e0208 */
[----:B------:R-:W-:Y:S01]  /*0960*/  BSSY.RECONVERGENT B1, `(.L_x_20) ;  /* 0x000011b000017945 */ /* 0x000fe20003800200 */
[----:B------:R-:W-:-:S03]  /*0970*/  VIADD R8, R8, UR10 ;  /* 0x0000000a08087c36 */ /* 0x000fc60008000000 */
[----:B-1----:R-:W-:Y:S02]  /*0980*/  SHF.R.S32.HI R3, RZ, 0x1f, R2 ;  /* 0x0000001fff037819 */ /* 0x002fe40000011402 */
[----:B------:R-:W-:Y:S02]  /*0990*/  ISETP.GE.AND P0, PT, R8, R9, PT ;  /* 0x000000090800720c */ /* 0x000fe40003f06270 */
[----:B------:R-:W-:-:S04]  /*09a0*/  LEA.HI R3, R3, R2, RZ, 0xa ;  /* 0x0000000203037211 */ /* 0x000fc800078f50ff */
[----:B------:R-:W-:-:S05]  /*09b0*/  LOP3.LUT R3, R3, 0xfffffc00, RZ, 0xc0, !PT ;  /* 0xfffffc0003037812 */ /* 0x000fca00078ec0ff */
[----:B------:R-:W-:-:S05]  /*09c0*/  IMAD.IADD R2, R2, 0x1, -R3 ;  /* 0x0000000102027824 */ /* 0x000fca00078e0a03 */
[----:B------:R-:W-:-:S13]  /*09d0*/  ISETP.GE.AND P1, PT, R2, R7, PT ;  /* 0x000000070200720c */ /* 0x000fda0003f26270 */
[----:B------:R-:W-:Y:S05]  /*09e0*/  @P1 BRA `(.L_x_21) ;  /* 0x0000001000481947 */ /* 0x000fea0003800000 */
[----:B------:R-:W-:-:S06]  /*09f0*/  LEA R2, R2, UR5, 0x2 ;  /* 0x0000000502027c11 */ /* 0x000fcc000f8e10ff */
[----:B------:R-:W0:Y:S02]  /*0a00*/  LDS R2, [R2] ;  /* 0x0000000002027984 */ /* 0x000e240000000800 */
[----:B0-----:R-:W-:-:S06]  /*0a10*/  LEA R3, R2, UR7, 0x2 ;  /* 0x0000000702037c11 */ /* 0x001fcc000f8e10ff */
[----:B------:R-:W0:Y:S02]  /*0a20*/  LDS R3, [R3] ;  /* 0x0000000003037984 */ /* 0x000e240000000800 */
[----:B0-----:R-:W-:-:S13]  /*0a30*/  ISETP.NE.AND P1, PT, R3, R4, PT ;  /* 0x000000040300720c */ /* 0x001fda0003f25270 */
[----:B------:R-:W-:Y:S05]  /*0a40*/  @P1 BRA `(.L_x_21) ;  /* 0x0000001000301947 */ /* 0x000fea0003800000 */
[----:B------:R-:W0:Y:S01]  /*0a50*/  S2R R11, SR_CgaCtaId ;  /* 0x00000000000b7919 */ /* 0x000e220000008800 */
[----:B------:R-:W-:Y:S02]  /*0a60*/  UMOV UR4, 0x400 ;  /* 0x0000040000047882 */ /* 0x000fe40000000000 */
[----:B------:R-:W-:-:S05]  /*0a70*/  IMAD.U32 R10, RZ, RZ, UR4 ;  /* 0x00000004ff0a7e24 */ /* 0x000fca000f8e00ff */
[----:B0-----:R-:W-:-:S05]  /*0a80*/  LEA R3, R11, R10, 0x18 ;  /* 0x0000000a0b037211 */ /* 0x001fca00078ec0ff */
[----:B------:R-:W-:-:S05]  /*0a90*/  IMAD R2, R2, 0x4, R3 ;  /* 0x0000000402027824 */ /* 0x000fca00078e0203 */
[----:B------:R-:W-:Y:S04]  /*0aa0*/  LDS R12, [R2] ;  /* 0x00000000020c7984 */ /* 0x000fe80000000800 */
[----:B------:R-:W0:Y:S02]  /*0ab0*/  LDS R13, [R2+0x4] ;  /* 0x00000400020d7984 */ /* 0x000e240000000800 */
[----:B0-----:R-:W-:-:S13]  /*0ac0*/  ISETP.GE.AND P1, PT, R12, R13, PT ;  /* 0x0000000d0c00720c */ /* 0x001fda0003f26270 */
[----:B------:R-:W-:Y:S05]  /*0ad0*/  @P1 BRA `(.L_x_21) ;  /* 0x00000010000c1947 */ /* 0x000fea0003800000 */
[--C-:B------:R-:W-:Y:S01]  /*0ae0*/  IMAD.IADD R16, R13, 0x1, -R12.reuse ;  /* 0x000000010d107824 */ /* 0x100fe200078e0a0c */
[----:B------:R-:W-:Y:S01]  /*0af0*/  BSSY.RECONVERGENT B0, `(.L_x_22) ;  /* 0x000006d000007945 */ /* 0x000fe20003800200 */
[----:B------:R-:W-:-:S03]  /*0b00*/  IMAD.MOV.U32 R2, RZ, RZ, R12 ;  /* 0x000000ffff027224 */ /* 0x000fc600078e000c */
[----:B------:R-:W-:-:S13]  /*0b10*/  LOP3.LUT P1, R16, R16, 0x3, RZ, 0xc0, !PT ;  /* 0x0000000310107812 */ /* 0x000fda000782c0ff */
[----:B------:R-:W-:Y:S05]  /*0b20*/  @!P1 BRA `(.L_x_23) ;  /* 0x0000000400a49947 */ /* 0x000fea0003800000 */
[C---:B------:R-:W-:Y:S01]  /*0b30*/  VIADD R2, R10.reuse, 0x1004 ;  /* 0x000010040a027836 */ /* 0x040fe20000000000 */
[----:B------:R-:W-:Y:S01]  /*0b40*/  BSSY.RECONVERGENT B3, `(.L_x_24) ;  /* 0x0000023000037945 */ /* 0x000fe20003800200 */
[----:B------:R-:W-:Y:S01]  /*0b50*/  VIADD R14, R10, 0x8010 ;  /* 0x000080100a0e7836 */ /* 0x000fe20000000000 */
[----:B------:R-:W-:Y:S02]  /*0b60*/  ISETP.NE.AND P1, PT, R16, 0x1, PT ;  /* 0x000000011000780c */ /* 0x000fe40003f25270 */
[C---:B------:R-:W-:Y:S02]  /*0b70*/  LEA R15, R11.reuse, R2, 0x18 ;  /* 0x000000020b0f7211 */ /* 0x040fe400078ec0ff */
[----:B------:R-:W-:-:S03]  /*0b80*/  LEA R14, R11, R14, 0x18 ;  /* 0x0000000e0b0e7211 */ /* 0x000fc600078ec0ff */
[----:B------:R-:W-:-:S05]  /*0b90*/  IMAD R15, R12, 0x4, R15 ;  /* 0x000000040c0f7824 */ /* 0x000fca00078e020f */
[----:B------:R-:W0:Y:S02]  /*0ba0*/  LDS R17, [R15] ;  /* 0x000000000f117984 */ /* 0x000e240000000800 */
[----:B0-----:R-:W-:-:S05]  /*0bb0*/  IMAD R18, R17, 0x4, R14 ;  /* 0x0000000411127824 */ /* 0x001fca00078e020e */
[----:B------:R-:W0:Y:S02]  /*0bc0*/  LDS R2, [R18] ;  /* 0x0000000012027984 */ /* 0x000e240000000800 */
[----:B0-----:R-:W-:-:S13]  /*0bd0*/  ISETP.NE.AND P2, PT, R2, RZ, PT ;  /* 0x000000ff0200720c */ /* 0x001fda0003f45270 */
[----:B------:R-:W-:Y:S05]  /*0be0*/  @P2 BRA `(.L_x_25) ;  /* 0x0000000000602947 */ /* 0x000fea0003800000 */
[----:B------:R-:W-:Y:S02]  /*0bf0*/  IMAD.MOV.U32 R2, RZ, RZ, RZ ;  /* 0x000000ffff027224 */ /* 0x000fe400078e00ff */
[----:B------:R-:W-:-:S05]  /*0c00*/  IMAD.MOV.U32 R3, RZ, RZ, 0x1 ;  /* 0x00000001ff037424 */ /* 0x000fca00078e00ff */
[----:B------:R-:W0:Y:S02]  /*0c10*/  ATOMS.CAS R2, [R18], R2, R3 ;  /* 0x000000021202738d */ /* 0x000e240000000003 */
[----:B0-----:R-:W-:-:S13]  /*0c20*/  ISETP.NE.AND P2, PT, R2, RZ, PT ;  /* 0x000000ff0200720c */ /* 0x001fda0003f45270 */
[----:B------:R-:W-:Y:S05]  /*0c30*/  @P2 BRA `(.L_x_25) ;  /* 0x00000000004c2947 */ /* 0x000fea0003800000 */
[----:B------:R-:W0:Y:S01]  /*0c40*/  S2R R2, SR_LANEID ;  /* 0x0000000000027919 */ /* 0x000e220000000000 */
[----:B------:R-:W-:Y:S01]  /*0c50*/  VOTEU.ANY UR4, UPT, PT ;  /* 0x0000000000047886 */ /* 0x000fe200038e0100 */
[----:B------:R-:W-:Y:S01]  /*0c60*/  VIADD R18, R10, 0x800c ;  /* 0x0000800c0a127836 */ /* 0x000fe20000000000 */
[----:B------:R-:W0:Y:S01]  /*0c70*/  FLO.U32 R21, UR4 ;  /* 0x0000000400157d00 */ /* 0x000e2200080e0000 */
[----:B------:R-:W1:Y:S03]  /*0c80*/  S2R R20, SR_LTMASK ;  /* 0x0000000000147919 */ /* 0x000e660000003900 */
[----:B------:R-:W-:-:S04]  /*0c90*/  LEA R18, R11, R18, 0x18 ;  /* 0x000000120b127211 */ /* 0x000fc800078ec0ff */
[----:B------:R-:W2:Y:S01]  /*0ca0*/  POPC R19, UR4 ;  /* 0x0000000400137d09 */ /* 0x000ea20008000000 */
[----:B0-----:R-:W-:Y:S02]  /*0cb0*/  ISETP.EQ.U32.AND P2, PT, R21, R2, PT ;  /* 0x000000021500720c */ /* 0x001fe40003f42070 */
[----:B------:R-:W-:Y:S02]  /*0cc0*/  LEA R2, R17, UR7, 0x2 ;  /* 0x0000000711027c11 */ /* 0x000fe4000f8e10ff */
[----:B-1----:R-:W-:Y:S01]  /*0cd0*/  LOP3.LUT R22, R20, UR4, RZ, 0xc0, !PT ;  /* 0x0000000414167c12 */ /* 0x002fe2000f8ec0ff */
[----:B------:R-:W-:Y:S02]  /*0ce0*/  VIADD R20, R10, 0x7004 ;  /* 0x000070040a147836 */ /* 0x000fe40000000000 */
[----:B------:R-:W-:Y:S03]  /*0cf0*/  STS [R2], R5 ;  /* 0x0000000502007388 */ /* 0x000fe60000000800 */
[----:B------:R-:W0:Y:S01]  /*0d00*/  POPC R22, R22 ;  /* 0x0000001600167309 */ /* 0x000e220000000000 */
[----:B------:R-:W-:-:S02]  /*0d10*/  LEA R20, R11, R20, 0x18 ;  /* 0x000000140b147211 */ /* 0x000fc400078ec0ff */
[----:B--2---:R-:W1:Y:S04]  /*0d20*/  @P2 ATOMS.ADD R18, [R18], R19 ;  /* 0x000000131212238c */ /* 0x004e680000000000 */
[----:B-1----:R-:W0:Y:S02]  /*0d30*/  SHFL.IDX PT, R3, R18, R21, 0x1f ;  /* 0x00001f1512037589 */ /* 0x002e2400000e0000 */
[----:B0-----:R-:W-:-:S04]  /*0d40*/  IMAD.IADD R3, R3, 0x1, R22 ;  /* 0x0000000103037824 */ /* 0x001fc800078e0216 */
[----:B------:R-:W-:-:S05]  /*0d50*/  IMAD R20, R3, 0x4, R20 ;  /* 0x0000000403147824 */ /* 0x000fca00078e0214 */
[----:B------:R0:W-:Y:S02]  /*0d60*/  STS [R20], R17 ;  /* 0x0000001114007388 */ /* 0x0001e40000000800 */
.L_x_25:
[----:B------:R-:W-:Y:S05]  /*0d70*/  BSYNC.RECONVERGENT B3 ;  /* 0x0000000000037941 */ /* 0x000fea0003800200 */
.L_x_24:
[----:B------:R-:W-:Y:S01]  /*0d80*/  VIADD R2, R12, 0x1 ;  /* 0x000000010c027836 */ /* 0x000fe20000000000 */
[----:B------:R-:W-:Y:S06]  /*0d90*/  @!P1 BRA `(.L_x_23) ;  /* 0x0000000400089947 */ /* 0x000fec0003800000 */
[----:B0-----:R-:W0:Y:S01]  /*0da0*/  LDS R17, [R15+0x4] ;  /* 0x000004000f117984 */ /* 0x001e220000000800 */
[----:B------:R-:W-:Y:S01]  /*0db0*/  BSSY.RECONVERGENT B3, `(.L_x_26) ;  /* 0x000001e000037945 */ /* 0x000fe20003800200 */
[----:B------:R-:W-:Y:S01]  /*0dc0*/  ISETP.NE.AND P1, PT, R16, 0x2, PT ;  /* 0x000000021000780c */ /* 0x000fe20003f25270 */
        /* <DEDUP_REMOVED lines=11> */
[C---:B------:R-:W-:Y:S01]  /*0e80*/  VIADD R16, R10.reuse, 0x800c ;  /* 0x0000800c0a107836 */ /* 0x040fe20000000000 */
[----:B------:R-:W0:Y:S01]  /*0e90*/  FLO.U32 R19, UR4 ;  /* 0x0000000400137d00 */ /* 0x000e2200080e0000 */
[----:B------:R-:W1:Y:S03]  /*0ea0*/  S2R R20, SR_LTMASK ;  /* 0x0000000000147919 */ /* 0x000e660000003900 */
[----:B------:R-:W-:Y:S01]  /*0eb0*/  LEA R21, R11, R16, 0x18 ;  /* 0x000000100b157211 */ /* 0x000fe200078ec0ff */
[----:B------:R-:W-:-:S03]  /*0ec0*/  VIADD R16, R10, 0x7004 ;  /* 0x000070040a107836 */ /* 0x000fc60000000000 */
[----:B------:R-:W2:Y:S02]  /*0ed0*/  POPC R18, UR4 ;  /* 0x0000000400127d09 */ /* 0x000ea40008000000 */
[----:B------:R-:W-:Y:S02]  /*0ee0*/  LEA R16, R11, R16, 0x18 ;  /* 0x000000100b107211 */ /* 0x000fe400078ec0ff */
[----:B0-----:R-:W-:Y:S02]  /*0ef0*/  ISETP.EQ.U32.AND P2, PT, R19, R2, PT ;  /* 0x000000021300720c */ /* 0x001fe40003f42070 */
[----:B------:R-:W-:Y:S02]  /*0f00*/  LEA R2, R17, UR7, 0x2 ;  /* 0x0000000711027c11 */ /* 0x000fe4000f8e10ff */
[----:B-1----:R-:W-:-:S03]  /*0f10*/  LOP3.LUT R20, R20, UR4, RZ, 0xc0, !PT ;  /* 0x0000000414147c12 */ /* 0x002fc6000f8ec0ff */
[----:B------:R-:W-:Y:S03]  /*0f20*/  STS [R2], R5 ;  /* 0x0000000502007388 */ /* 0x000fe60000000800 */
[----:B------:R-:W0:Y:S03]  /*0f30*/  POPC R20, R20 ;  /* 0x0000001400147309 */ /* 0x000e260000000000 */
[----:B--2---:R-:W1:Y:S04]  /*0f40*/  @P2 ATOMS.ADD R18, [R21], R18 ;  /* 0x000000121512238c */ /* 0x004e680000000000 */
[----:B-1----:R-:W0:Y:S02]  /*0f50*/  SHFL.IDX PT, R3, R18, R19, 0x1f ;  /* 0x00001f1312037589 */ /* 0x002e2400000e0000 */
[----:B0-----:R-:W-:-:S04]  /*0f60*/  IMAD.IADD R3, R3, 0x1, R20 ;  /* 0x0000000103037824 */ /* 0x001fc800078e0214 */
[----:B------:R-:W-:-:S05]  /*0f70*/  IMAD R16, R3, 0x4, R16 ;  /* 0x0000000403107824 */ /* 0x000fca00078e0210 */
[----:B------:R0:W-:Y:S02]  /*0f80*/  STS [R16], R17 ;  /* 0x0000001110007388 */ /* 0x0001e40000000800 */
.L_x_27:
[----:B------:R-:W-:Y:S05]  /*0f90*/  BSYNC.RECONVERGENT B3 ;  /* 0x0000000000037941 */ /* 0x000fea0003800200 */
.L_x_26:
[----:B------:R-:W-:Y:S01]  /*0fa0*/  VIADD R2, R12, 0x2 ;  /* 0x000000020c027836 */ /* 0x000fe20000000000 */
[----:B------:R-:W-:Y:S06]  /*0fb0*/  @!P1 BRA `(.L_x_23) ;  /* 0x0000000000809947 */ /* 0x000fec0003800000 */
[----:B------:R-:W1:Y:S01]  /*0fc0*/  LDS R15, [R15+0x8] ;  /* 0x000008000f0f7984 */ /* 0x000e620000000800 */
[----:B------:R-:W-:Y:S01]  /*0fd0*/  BSSY.RECONVERGENT B3, `(.L_x_28) ;  /* 0x000001d000037945 */ /* 0x000fe20003800200 */
[----:B-1----:R-:W-:-:S05]  /*0fe0*/  IMAD R14, R15, 0x4, R14 ;  /* 0x000000040f0e7824 */ /* 0x002fca00078e020e */
[----:B------:R-:W1:Y:S02]  /*0ff0*/  LDS R2, [R14] ;  /* 0x000000000e027984 */ /* 0x000e640000000800 */
[----:B-1----:R-:W-:-:S13]  /*1000*/  ISETP.NE.AND P1, PT, R2, RZ, PT ;  /* 0x000000ff0200720c */ /* 0x002fda0003f25270 */
[----:B------:R-:W-:Y:S05]  /*1010*/  @P1 BRA `(.L_x_29) ;  /* 0x0000000000601947 */ /* 0x000fea0003800000 */
[----:B------:R-:W-:Y:S02]  /*1020*/  IMAD.MOV.U32 R2, RZ, RZ, RZ ;  /* 0x000000ffff027224 */ /* 0x000fe400078e00ff */
[----:B------:R-:W-:-:S05]  /*1030*/  IMAD.MOV.U32 R3, RZ, RZ, 0x1 ;  /* 0x00000001ff037424 */ /* 0x000fca00078e00ff */
[----:B------:R-:W1:Y:S02]  /*1040*/  ATOMS.CAS R2, [R14], R2, R3 ;  /* 0x000000020e02738d */ /* 0x000e640000000003 */
[----:B-1----:R-:W-:-:S13]  /*1050*/  ISETP.NE.AND P1, PT, R2, RZ, PT ;  /* 0x000000ff0200720c */ /* 0x002fda0003f25270 */
[----:B------:R-:W-:Y:S05]  /*1060*/  @P1 BRA `(.L_x_29) ;  /* 0x00000000004c1947 */ /* 0x000fea0003800000 */
[----:B------:R-:W1:Y:S01]  /*1070*/  S2R R2, SR_LANEID ;  /* 0x0000000000027919 */ /* 0x000e620000000000 */
[----:B------:R-:W-:Y:S01]  /*1080*/  VOTEU.ANY UR4, UPT, PT ;  /* 0x0000000000047886 */ /* 0x000fe200038e0100 */
[C---:B------:R-:W-:Y:S01]  /*1090*/  VIADD R14, R10.reuse, 0x800c ;  /* 0x0000800c0a0e7836 */ /* 0x040fe20000000000 */
[----:B0-----:R-:W1:Y:S01]  /*10a0*/  FLO.U32 R17, UR4 ;  /* 0x0000000400117d00 */ /* 0x001e6200080e0000 */
[----:B------:R-:W0:Y:S03]  /*10b0*/  S2R R18, SR_LTMASK ;  /* 0x0000000000127919 */ /* 0x000e260000003900 */
[----:B------:R-:W-:Y:S01]  /*10c0*/  LEA R19, R11, R14, 0x18 ;  /* 0x0000000e0b137211 */ /* 0x000fe200078ec0ff */
[----:B------:R-:W-:-:S03]  /*10d0*/  VIADD R14, R10, 0x7004 ;  /* 0x000070040a0e7836 */ /* 0x000fc60000000000 */
[----:B------:R-:W2:Y:S02]  /*10e0*/  POPC R16, UR4 ;  /* 0x0000000400107d09 */ /* 0x000ea40008000000 */
[----:B------:R-:W-:Y:S02]  /*10f0*/  LEA R14, R11, R14, 0x18 ;  /* 0x0000000e0b0e7211 */ /* 0x000fe400078ec0ff */
[----:B-1----:R-:W-:Y:S02]  /*1100*/  ISETP.EQ.U32.AND P1, PT, R17, R2, PT ;  /* 0x000000021100720c */ /* 0x002fe40003f22070 */
[----:B------:R-:W-:Y:S02]  /*1110*/  LEA R2, R15, UR7, 0x2 ;  /* 0x000000070f027c11 */ /* 0x000fe4000f8e10ff */
[----:B0-----:R-:W-:-:S03]  /*1120*/  LOP3.LUT R18, R18, UR4, RZ, 0xc0, !PT ;  /* 0x0000000412127c12 */ /* 0x001fc6000f8ec0ff */
[----:B------:R-:W-:Y:S03]  /*1130*/  STS [R2], R5 ;  /* 0x0000000502007388 */ /* 0x000fe60000000800 */
[----:B------:R-:W0:Y:S03]  /*1140*/  POPC R18, R18 ;  /* 0x0000001200127309 */ /* 0x000e260000000000 */
[----:B--2---:R-:W1:Y:S04]  /*1150*/  @P1 ATOMS.ADD R16, [R19], R16 ;  /* 0x000000101310138c */ /* 0x004e680000000000 */
[----:B-1----:R-:W0:Y:S02]  /*1160*/  SHFL.IDX PT, R3, R16, R17, 0x1f ;  /* 0x00001f1110037589 */ /* 0x002e2400000e0000 */
[----:B0-----:R-:W-:-:S04]  /*1170*/  IMAD.IADD R3, R3, 0x1, R18 ;  /* 0x0000000103037824 */ /* 0x001fc800078e0212 */
[----:B------:R-:W-:-:S05]  /*1180*/  IMAD R14, R3, 0x4, R14 ;  /* 0x00000004030e7824 */ /* 0x000fca00078e020e */
[----:B------:R1:W-:Y:S02]  /*1190*/  STS [R14], R15 ;  /* 0x0000000f0e007388 */ /* 0x0003e40000000800 */
.L_x_29:
[----:B------:R-:W-:Y:S05]  /*11a0*/  BSYNC.RECONVERGENT B3 ;  /* 0x0000000000037941 */ /* 0x000fea0003800200 */
.L_x_28:
[----:B------:R-:W-:-:S07]  /*11b0*/  VIADD R2, R12, 0x3 ;  /* 0x000000030c027836 */ /* 0x000fce0000000000 */
.L_x_23:
[----:B------:R-:W-:Y:S05]  /*11c0*/  BSYNC.RECONVERGENT B0 ;  /* 0x0000000000007941 */ /* 0x000fea0003800200 */
.L_x_22:
[----:B------:R-:W-:-:S05]  /*11d0*/  IMAD.IADD R3, R12, 0x1, -R13 ;  /* 0x000000010c037824 */ /* 0x000fca00078e0a0d */
[----:B------:R-:W-:-:S13]  /*11e0*/  ISETP.GT.U32.AND P1, PT, R3, -0x4, PT ;  /* 0xfffffffc0300780c */ /* 0x000fda0003f24070 */
[----:B------:R-:W-:Y:S05]  /*11f0*/  @P1 BRA `(.L_x_21) ;  /* 0x0000000800441947 */ /* 0x000fea0003800000 */
[----:B------:R-:W-:Y:S02]  /*1200*/  VIADD R12, R10, 0x1004 ;  /* 0x000010040a0c7836 */ /* 0x000fe40000000000 */
[----:B------:R-:W-:-:S03]  /*1210*/  IMAD.IADD R13, R2, 0x1, -R13 ;  /* 0x00000001020d7824 */ /* 0x000fc600078e0a0d */
[----:B------:R-:W-:Y:S01]  /*1220*/  LEA R3, R11, R12, 0x18 ;  /* 0x0000000c0b037211 */ /* 0x000fe200078ec0ff */
[----:B------:R-:W-:-:S04]  /*1230*/  VIADD R12, R10, 0x8010 ;  /* 0x000080100a0c7836 */ /* 0x000fc80000000000 */
[----:B------:R-:W-:Y:S01]  /*1240*/  IMAD R3, R2, 0x4, R3 ;  /* 0x0000000402037824 */ /* 0x000fe200078e0203 */
[----:B------:R-:W-:-:S03]  /*1250*/  LEA R11, R11, R12, 0x18 ;  /* 0x0000000c0b0b7211 */ /* 0x000fc600078ec0ff */
[----:B------:R-:W-:-:S07]  /*1260*/  VIADD R2, R3, 0x8 ;  /* 0x0000000803027836 */ /* 0x000fce0000000000 */
.L_x_38:
[----:B-1----:R-:W1:Y:S01]  /*1270*/  LDS R12, [R2+-0x8] ;  /* 0xfffff800020c7984 */ /* 0x002e620000000800 */
[----:B------:R-:W-:Y:S01]  /*1280*/  BSSY.RECONVERGENT B0, `(.L_x_30) ;  /* 0x000001e000007945 */ /* 0x000fe20003800200 */
[----:B-1----:R-:W-:-:S05]  /*1290*/  IMAD R14, R12, 0x4, R11 ;  /* 0x000000040c0e7824 */ /* 0x002fca00078e020b */
[----:B------:R-:W1:Y:S02]  /*12a0*/  LDS R3, [R14] ;  /* 0x000000000e037984 */ /* 0x000e640000000800 */
[----:B-1----:R-:W-:-:S13]  /*12b0*/  ISETP.NE.AND P1, PT, R3, RZ, PT ;  /* 0x000000ff0300720c */ /* 0x002fda0003f25270 */
[----:B------:R-:W-:Y:S05]  /*12c0*/  @P1 BRA `(.L_x_31) ;  /* 0x0000000000641947 */ /* 0x000fea0003800000 */
[----:B0-----:R-:W-:Y:S02]  /*12d0*/  IMAD.MOV.U32 R17, RZ, RZ, 0x1 ;  /* 0x00000001ff117424 */ /* 0x001fe400078e00ff */
[----:B------:R-:W-:-:S05]  /*12e0*/  IMAD.MOV.U32 R16, RZ, RZ, RZ ;  /* 0x000000ffff107224 */ /* 0x000fca00078e00ff */
[----:B------:R-:W0:Y:S02]  /*12f0*/  ATOMS.CAS R3, [R14], R16, R17 ;  /* 0x000000100e03738d */ /* 0x000e240000000011 */
[----:B0-----:R-:W-:-:S13]  /*1300*/  ISETP.NE.AND P1, PT, R3, RZ, PT ;  /* 0x000000ff0300720c */ /* 0x001fda0003f25270 */
[----:B------:R-:W-:Y:S05]  /*1310*/  @P1 BRA `(.L_x_31) ;  /* 0x0000000000501947 */ /* 0x000fea0003800000 */
[----:B------:R-:W0:Y:S01]  /*1320*/  S2R R3, SR_LANEID ;  /* 0x0000000000037919 */ /* 0x000e220000000000 */
[----:B------:R-:W-:Y:S01]  /*1330*/  VOTEU.ANY UR4, UPT, PT ;  /* 0x0000000000047886 */ /* 0x000fe200038e0100 */
[----:B------:R-:W-:Y:S01]  /*1340*/  LEA R14, R12, UR7, 0x2 ;  /* 0x000000070c0e7c11 */ /* 0x000fe2000f8e10ff */
[----:B------:R-:W0:Y:S01]  /*1350*/  FLO.U32 R16, UR4 ;  /* 0x0000000400107d00 */ /* 0x000e2200080e0000 */
[----:B------:R-:W1:Y:S01]  /*1360*/  S2R R20, SR_CgaCtaId ;  /* 0x0000000000147919 */ /* 0x000e620000008800 */
[----:B------:R-:W-:Y:S01]  /*1370*/  VIADD R19, R10, 0x7004 ;  /* 0x000070040a137836 */ /* 0x000fe20000000000 */
[----:B------:R-:W2:Y:S05]  /*1380*/  S2R R17, SR_LTMASK ;  /* 0x0000000000117919 */ /* 0x000eaa0000003900 */
[----:B------:R-:W3:Y:S01]  /*1390*/  POPC R15, UR4 ;  /* 0x00000004000f7d09 */ /* 0x000ee20008000000 */
[----:B------:R-:W-:Y:S01]  /*13a0*/  STS [R14], R5 ;  /* 0x000000050e007388 */ /* 0x000fe20000000800 */
[----:B0-----:R-:W-:Y:S01]  /*13b0*/  ISETP.EQ.U32.AND P1, PT, R16, R3, PT ;  /* 0x000000031000720c */ /* 0x001fe20003f22070 */
[----:B------:R-:W-:-:S05]  /*13c0*/  VIADD R3, R10, 0x800c ;  /* 0x0000800c0a037836 */ /* 0x000fca0000000000 */
[C---:B-1----:R-:W-:Y:S02]  /*13d0*/  LEA R22, R20.reuse, R3, 0x18 ;  /* 0x0000000314167211 */ /* 0x042fe400078ec0ff */
[----:B--2---:R-:W-:Y:S02]  /*13e0*/  LOP3.LUT R17, R17, UR4, RZ, 0xc0, !PT ;  /* 0x0000000411117c12 */ /* 0x004fe4000f8ec0ff */
[----:B------:R-:W-:Y:S02]  /*13f0*/  LEA R20, R20, R19, 0x18 ;  /* 0x0000001314147211 */ /* 0x000fe400078ec0ff */
[----:B------:R-:W0:Y:S01]  /*1400*/  POPC R18, R17 ;  /* 0x0000001100127309 */ /* 0x000e220000000000 */
[----:B---3--:R-:W1:Y:S04]  /*1410*/  @P1 ATOMS.ADD R15, [R22], R15 ;  /* 0x0000000f160f138c */ /* 0x008e680000000000 */
[----:B-1----:R-:W0:Y:S02]  /*1420*/  SHFL.IDX PT, R3, R15, R16, 0x1f ;  /* 0x00001f100f037589 */ /* 0x002e2400000e0000 */
[----:B0-----:R-:W-:-:S04]  /*1430*/  IMAD.IADD R3, R3, 0x1, R18 ;  /* 0x0000000103037824 */ /* 0x001fc800078e0212 */
[----:B------:R-:W-:-:S05]  /*1440*/  IMAD R3, R3, 0x4, R20 ;  /* 0x0000000403037824 */ /* 0x000fca00078e0214 */
[----:B------:R1:W-:Y:S02]  /*1450*/  STS [R3], R12 ;  /* 0x0000000c03007388 */ /* 0x0003e40000000800 */
.L_x_31:
[----:B------:R-:W-:Y:S05]  /*1460*/  BSYNC.RECONVERGENT B0 ;  /* 0x0000000000007941 */ /* 0x000fea0003800200 */
.L_x_30:
        /* <DEDUP_REMOVED lines=13> */
[----:B------:R-:W-:Y:S01]  /*1540*/  UMOV UR6, 0x400 ;  /* 0x0000040000067882 */ /* 0x000fe20000000000 */
[----:B------:R-:W0:Y:S01]  /*1550*/  FLO.U32 R16, UR4 ;  /* 0x0000000400107d00 */ /* 0x000e2200080e0000 */
[----:B------:R-:W1:Y:S01]  /*1560*/  S2R R20, SR_CgaCtaId ;  /* 0x0000000000147919 */ /* 0x000e620000008800 */
[----:B------:R-:W-:Y:S01]  /*1570*/  IMAD.U32 R10, RZ, RZ, UR6 ;  /* 0x00000006ff0a7e24 */ /* 0x000fe2000f8e00ff */
[----:B------:R-:W-:Y:S01]  /*1580*/  LEA R14, R12, UR7, 0x2 ;  /* 0x000000070c0e7c11 */ /* 0x000fe2000f8e10ff */
[----:B------:R-:W2:Y:S02]  /*1590*/  S2R R17, SR_LTMASK ;  /* 0x0000000000117919 */ /* 0x000ea40000003900 */
[----:B------:R-:W-:Y:S02]  /*15a0*/  VIADD R19, R10, 0x7004 ;  /* 0x000070040a137836 */ /* 0x000fe40000000000 */
        /* <DEDUP_REMOVED lines=13> */
.L_x_33:
[----:B------:R-:W-:Y:S05]  /*1680*/  BSYNC.RECONVERGENT B0 ;  /* 0x0000000000007941 */ /* 0x000fea0003800200 */
.L_x_32:
[----:B-1----:R-:W1:Y:S01]  /*1690*/  LDS R12, [R2] ;  /* 0x00000000020c7984 */ /* 0x002e620000000800 */
        /* <DEDUP_REMOVED lines=32> */
.L_x_35:
[----:B------:R-:W-:Y:S05]  /*18a0*/  BSYNC.RECONVERGENT B0 ;  /* 0x0000000000007941 */ /* 0x000fea0003800200 */
.L_x_34:
[----:B-1----:R-:W1:Y:S01]  /*18b0*/  LDS R12, [R2+0x4] ;  /* 0x00000400020c7984 */ /* 0x002e620000000800 */
[----:B------:R-:W-:Y:S01]  /*18c0*/  VIADD R13, R13, 0x4 ;  /* 0x000000040d0d7836 */ /* 0x000fe20000000000 */
[----:B------:R-:W-:Y:S04]  /*18d0*/  BSSY.RECONVERGENT B0, `(.L_x_36) ;  /* 0x0000021000007945 */ /* 0x000fe80003800200 */
[----:B------:R-:W-:Y:S01]  /*18e0*/  ISETP.NE.AND P1, PT, R13, RZ, PT ;  /* 0x000000ff0d00720c */ /* 0x000fe20003f25270 */
        /* <DEDUP_REMOVED lines=31> */
.L_x_37:
[----:B------:R-:W-:Y:S05]  /*1ae0*/  BSYNC.RECONVERGENT B0 ;  /* 0x0000000000007941 */ /* 0x000fea0003800200 */
.L_x_36:
[----:B------:R-:W-:Y:S01]  /*1af0*/  VIADD R2, R2, 0x10 ;  /* 0x0000001002027836 */ /* 0x000fe20000000000 */
[----:B------:R-:W-:Y:S06]  /*1b00*/  @P1 BRA `(.L_x_38) ;  /* 0xfffffff400d81947 */ /* 0x000fec000383ffff */
.L_x_21:
[----:B------:R-:W-:Y:S05]  /*1b10*/  BSYNC.RECONVERGENT B1 ;  /* 0x0000000000017941 */ /* 0x000fea0003800200 */
.L_x_20:
[----:B------:R-:W-:Y:S05]  /*1b20*/  @!P0 BRA `(.L_x_39) ;  /* 0xffffffec00888947 */ /* 0x000fea000383ffff */
.L_x_19:
[----:B------:R-:W-:Y:S05]  /*1b30*/  BSYNC.RECONVERGENT B2 ;  /* 0x0000000000027941 */ /* 0x000fea0003800200 */
.L_x_18:
[----:B------:R-:W-:Y:S01]  /*1b40*/  BAR.SYNC.DEFER_BLOCKING 0x0 ;  /* 0x0000000000007b1d */ /* 0x000fe20000010000 */
[----:B------:R-:W-:-:S05]  /*1b50*/  ISETP.NE.AND P0, PT, R0, RZ, PT ;  /* 0x000000ff0000720c */ /* 0x000fca0003f05270 */
[----:B------:R-:W-:Y:S08]  /*1b60*/  BSSY.RECONVERGENT B0, `(.L_x_40) ;  /* 0x0000007000007945 */ /* 0x000ff00003800200 */
[----:B------:R-:W-:Y:S05]  /*1b70*/  @P0 BRA `(.L_x_41) ;  /* 0x0000000000140947 */ /* 0x000fea0003800000 */
[----:B------:R-:W2:Y:S01]  /*1b80*/  S2UR UR6, SR_CgaCtaId ;  /* 0x00000000000679c3 */ /* 0x000ea20000008800 */
[----:B------:R-:W-:Y:S02]  /*1b90*/  UMOV UR4, 0x400 ;  /* 0x0000040000047882 */ /* 0x000fe40000000000 */
[----:B--2---:R-:W-:-:S09]  /*1ba0*/  ULEA UR4, UR6, UR4, 0x18 ;  /* 0x0000000406047291 */ /* 0x004fd2000f8ec0ff */
[----:B0-----:R-:W0:Y:S04]  /*1bb0*/  LDS R2, [UR4+0x8008] ;  /* 0x00800804ff027984 */ /* 0x001e280008000800 */
[----:B0-----:R2:W-:Y:S02]  /*1bc0*/  STS [UR4+0x8004], R2 ;  /* 0x00800402ff007988 */ /* 0x0015e40008000804 */
.L_x_41:
[----:B------:R-:W-:Y:S05]  /*1bd0*/  BSYNC.RECONVERGENT B0 ;  /* 0x0000000000007941 */ /* 0x000fea0003800200 */
.L_x_40:
[----:B------:R-:W-:Y:S05]  /*1be0*/  BRA `(.L_x_42) ;  /* 0xffffffe800d07947 */ /* 0x000fea000383ffff */
.L_x_17:
[----:B------:R-:W-:Y:S05]  /*1bf0*/  WARPSYNC.ALL ;  /* 0x0000000000007948 */ /* 0x000fea0003800000 */
[----:B------:R-:W-:Y:S06]  /*1c00*/  BAR.SYNC.DEFER_BLOCKING 0x0 ;  /* 0x0000000000007b1d */ /* 0x000fec0000010000 */
[----:B------:R-:W-:Y:S04]  /*1c10*/  BSSY.RECONVERGENT B0, `(.L_x_43) ;  /* 0x0000076000007945 */ /* 0x000fe80003800200 */
[----:B------:R-:W-:Y:S05]  /*1c20*/  @P1 BRA `(.L_x_44) ;  /* 0x0000000400d01947 */ /* 0x000fea0003800000 */
[----:B------:R-:W1:Y:S04]  /*1c30*/  LDS R3, [UR15+0x800c] ;  /* 0x00800c0fff037984 */ /* 0x000e680008000800 */
[----:B------:R-:W-:Y:S04]  /*1c40*/  STS [UR15+0x8004], RZ ;  /* 0x008004ffff007988 */ /* 0x000fe8000800080f */
[----:B-1----:R1:W-:Y:S01]  /*1c50*/  STS [UR15+0x8008], R3 ;  /* 0x00800803ff007988 */ /* 0x0023e2000800080f */
[----:B------:R-:W-:-:S13]  /*1c60*/  ISETP.GE.AND P0, PT, R3, 0x1, PT ;  /* 0x000000010300780c */ /* 0x000fda0003f06270 */
[----:B-1----:R-:W-:Y:S05]  /*1c70*/  @!P0 BRA `(.L_x_45) ;  /* 0x0000000400b88947 */ /* 0x002fea0003800000 */
[C---:B------:R-:W-:Y:S01]  /*1c80*/  ISETP.GE.U32.AND P0, PT, R3.reuse, 0x4, PT ;  /* 0x000000040300780c */ /* 0x040fe20003f06070 */
[----:B0-----:R-:W-:Y:S01]  /*1c90*/  IMAD.MOV.U32 R2, RZ, RZ, RZ ;  /* 0x000000ffff027224 */ /* 0x001fe200078e00ff */
[----:B------:R-:W-:-:S11]  /*1ca0*/  LOP3.LUT R9, R3, 0x3, RZ, 0xc0, !PT ;  /* 0x0000000303097812 */ /* 0x000fd600078ec0ff */
[----:B------:R-:W-:Y:S05]  /*1cb0*/  @!P0 BRA `(.L_x_46) ;  /* 0x00000004006c8947 */ /* 0x000fea0003800000 */
[----:B------:R-:W-:Y:S01]  /*1cc0*/  LOP3.LUT R2, R3, 0x7ffffffc, RZ, 0xc0, !PT ;  /* 0x7ffffffc03027812 */ /* 0x000fe200078ec0ff */
[----:B------:R-:W-:-:S03]  /*1cd0*/  UMOV UR4, URZ ;  /* 0x000000ff00047c82 */ /* 0x000fc60008000000 */
[----:B------:R-:W-:-:S13]  /*1ce0*/  ISETP.GT.AND P0, PT, R2, RZ, PT ;  /* 0x000000ff0200720c */ /* 0x000fda0003f04270 */
[----:B------:R-:W-:Y:S05]  /*1cf0*/  @!P0 BRA `(.L_x_47) ;  /* 0x0000000400208947 */ /* 0x000fea0003800000 */
[----:B------:R-:W-:Y:S01]  /*1d00*/  VIADD R3, R2, -UR4 ;  /* 0x8000000402037c36 */ /* 0x000fe20008000000 */
[----:B------:R-:W-:-:S04]  /*1d10*/  PLOP3.LUT P0, PT, PT, PT, PT, 0x80, 0x8 ;  /* 0x000000000008781c */ /* 0x000fc80003f0f070 */
[----:B------:R-:W-:-:S13]  /*1d20*/  ISETP.GT.AND P1, PT, R3, 0xc, PT ;  /* 0x0000000c0300780c */ /* 0x000fda0003f24270 */
[----:B------:R-:W-:Y:S05]  /*1d30*/  @!P1 BRA `(.L_x_48) ;  /* 0x0000000000a49947 */ /* 0x000fea0003800000 */
[----:B------:R-:W-:Y:S01]  /*1d40*/  UIADD3 UR6, UPT, UPT, UR13, 0x7004, URZ ;  /* 0x000070040d067890 */ /* 0x000fe2000fffe0ff */
[----:B------:R-:W-:Y:S01]  /*1d50*/  PLOP3.LUT P0, PT, PT, PT, PT, 0x8, 0x80 ;  /* 0x000000000080781c */ /* 0x000fe20003f0e170 */
[----:B------:R-:W-:Y:S02]  /*1d60*/  VIADD R10, R2, 0xfffffff4 ;  /* 0xfffffff4020a7836 */ /* 0x000fe40000000000 */
[----:B------:R-:W-:-:S12]  /*1d70*/  ULEA UR6, UR14, UR6, 0x18 ;  /* 0x000000060e067291 */ /* 0x000fd8000f8ec0ff */
.L_x_49:
[----:B------:R-:W-:Y:S02]  /*1d80*/  ULEA UR11, UR4, UR6, 0x2 ;  /* 0x00000006040b7291 */ /* 0x000fe4000f8e10ff */
[----:B------:R-:W-:Y:S02]  /*1d90*/  ULEA UR12, UR4, UR5, 0x2 ;  /* 0x00000005040c7291 */ /* 0x000fe4000f8e10ff */
[----:B------:R-:W-:-:S05]  /*1da0*/  UIADD3 UR4, UPT, UPT, UR4, 0x10, URZ ;  /* 0x0000001004047890 */ /* 0x000fca000fffe0ff */
[----:B0-----:R-:W0:Y:S01]  /*1db0*/  LDS R3, [UR11] ;  /* 0x0000000bff037984 */ /* 0x001e220008000800 */
[----:B------:R-:W-:-:S03]  /*1dc0*/  ISETP.LE.AND P1, PT, R10, UR4, PT ;  /* 0x000000040a007c0c */ /* 0x000fc6000bf23270 */
[----:B0-----:R-:W-:Y:S04]  /*1dd0*/  STS [UR12], R3 ;  /* 0x00000003ff007988 */ /* 0x001fe8000800080c */
[----:B------:R-:W0:Y:S04]  /*1de0*/  LDS R4, [UR11+0x4] ;  /* 0x0000040bff047984 */ /* 0x000e280008000800 */
[----:B0-----:R-:W-:Y:S04]  /*1df0*/  STS [UR12+0x4], R4 ;  /* 0x00000404ff007988 */ /* 0x001fe8000800080c */
        /* <DEDUP_REMOVED lines=27> */
[----:B0-----:R0:W-:Y:S01]  /*1fb0*/  STS [UR12+0x3c], R6 ;  /* 0x00003c06ff007988 */ /* 0x0011e2000800080c */
[----:B------:R-:W-:Y:S05]  /*1fc0*/  @!P1 BRA `(.L_x_49) ;  /* 0xfffffffc006c9947 */ /* 0x000fea000383ffff */
.L_x_48:
[----:B------:R-:W-:-:S05]  /*1fd0*/  VIADD R3, R2, -UR4 ;  /* 0x8000000402037c36 */ /* 0x000fca0008000000 */
[----:B------:R-:W-:-:S13]  /*1fe0*/  ISETP.GT.AND P1, PT, R3, 0x4, PT ;  /* 0x000000040300780c */ /* 0x000fda0003f24270 */
[----:B------:R-:W-:Y:S05]  /*1ff0*/  @!P1 BRA `(.L_x_50) ;  /* 0x0000000000589947 */ /* 0x000fea0003800000 */
[----:B------:R-:W-:Y:S01]  /*2000*/  UIADD3 UR6, UPT, UPT, UR13, 0x7004, URZ ;  /* 0x000070040d067890 */ /* 0x000fe2000fffe0ff */
[----:B------:R-:W-:Y:S01]  /*2010*/  PLOP3.LUT P0, PT, PT, PT, PT, 0x8, 0x80 ;  /* 0x000000000080781c */ /* 0x000fe20003f0e170 */
[----:B------:R-:W-:Y:S02]  /*2020*/  ULEA UR11, UR4, UR5, 0x2 ;  /* 0x00000005040b7291 */ /* 0x000fe4000f8e10ff */
[----:B------:R-:W-:-:S04]  /*2030*/  ULEA UR6, UR14, UR6, 0x18 ;  /* 0x000000060e067291 */ /* 0x000fc8000f8ec0ff */
[----:B------:R-:W-:Y:S02]  /*2040*/  ULEA UR6, UR4, UR6, 0x2 ;  /* 0x0000000604067291 */ /* 0x000fe4000f8e10ff */
[----:B------:R-:W-:-:S07]  /*2050*/  UIADD3 UR4, UPT, UPT, UR4, 0x8, URZ ;  /* 0x0000000804047890 */ /* 0x000fce000fffe0ff */
[----:B------:R-:W1:Y:S04]  /*2060*/  LDS R3, [UR6] ;  /* 0x00000006ff037984 */ /* 0x000e680008000800 */
[----:B-1----:R-:W-:Y:S04]  /*2070*/  STS [UR11], R3 ;  /* 0x00000003ff007988 */ /* 0x002fe8000800080b */
[----:B------:R-:W1:Y:S04]  /*2080*/  LDS R4, [UR6+0x4] ;  /* 0x00000406ff047984 */ /* 0x000e680008000800 */
[----:B-1----:R-:W-:Y:S04]  /*2090*/  STS [UR11+0x4], R4 ;  /* 0x00000404ff007988 */ /* 0x002fe8000800080b */
[----:B------:R-:W1:Y:S04]  /*20a0*/  LDS R5, [UR6+0x8] ;  /* 0x00000806ff057984 */ /* 0x000e680008000800 */
[----:B-1----:R-:W-:Y:S04]  /*20b0*/  STS [UR11+0x8], R5 ;  /* 0x00000805ff007988 */ /* 0x002fe8000800080b */
[----:B0-----:R-:W0:Y:S04]  /*20c0*/  LDS R6, [UR6+0xc] ;  /* 0x00000c06ff067984 */ /* 0x001e280008000800 */
        /* <DEDUP_REMOVED lines=8> */
[----:B0-----:R1:W-:Y:S02]  /*2150*/  STS [UR11+0x1c], R4 ;  /* 0x00001c04ff007988 */ /* 0x0013e4000800080b */
.L_x_50:
[----:B------:R-:W-:-:S13]  /*2160*/  ISETP.NE.OR P0, PT, R2, UR4, P0 ;  /* 0x0000000402007c0c */ /* 0x000fda0008705670 */
[----:B------:R-:W-:Y:S05]  /*2170*/  @!P0 BRA `(.L_x_46) ;  /* 0x00000000003c8947 */ /* 0x000fea0003800000 */
.L_x_47:
[----:B------:R-:W-:-:S04]  /*2180*/  UIADD3 UR6, UPT, UPT, UR13, 0x7004, URZ ;  /* 0x000070040d067890 */ /* 0x000fc8000fffe0ff */
[----:B------:R-:W-:-:S12]  /*2190*/  ULEA UR6, UR14, UR6, 0x18 ;  /* 0x000000060e067291 */ /* 0x000fd8000f8ec0ff */
.L_x_51:
[----:B------:R-:W-:Y:S02]  /*21a0*/  ULEA UR11, UR4, UR6, 0x2 ;  /* 0x00000006040b7291 */ /* 0x000fe4000f8e10ff */
[----:B------:R-:W-:Y:S02]  /*21b0*/  ULEA UR12, UR4, UR5, 0x2 ;  /* 0x00000005040c7291 */ /* 0x000fe4000f8e10ff */
[----:B------:R-:W-:-:S05]  /*21c0*/  UIADD3 UR4, UPT, UPT, UR4, 0x4, URZ ;  /* 0x0000000404047890 */ /* 0x000fca000fffe0ff */
[----:B--2---:R-:W2:Y:S01]  /*21d0*/  LDS R3, [UR11] ;  /* 0x0000000bff037984 */ /* 0x004ea20008000800 */
[----:B------:R-:W-:-:S03]  /*21e0*/  ISETP.NE.AND P0, PT, R2, UR4, PT ;  /* 0x0000000402007c0c */ /* 0x000fc6000bf05270 */
[----:B--2---:R-:W-:Y:S04]  /*21f0*/  STS [UR12], R3 ;  /* 0x00000003ff007988 */ /* 0x004fe8000800080c */
[----:B-1----:R-:W1:Y:S04]  /*2200*/  LDS R4, [UR11+0x4] ;  /* 0x0000040bff047984 */ /* 0x002e680008000800 */
[----:B-1----:R-:W-:Y:S04]  /*2210*/  STS [UR12+0x4], R4 ;  /* 0x00000404ff007988 */ /* 0x002fe8000800080c */
[----:B------:R-:W1:Y:S04]  /*2220*/  LDS R5, [UR11+0x8] ;  /* 0x0000080bff057984 */ /* 0x000e680008000800 */
[----:B-1----:R-:W-:Y:S04]  /*2230*/  STS [UR12+0x8], R5 ;  /* 0x00000805ff007988 */ /* 0x002fe8000800080c */
[----:B0-----:R-:W0:Y:S04]  /*2240*/  LDS R6, [UR11+0xc] ;  /* 0x00000c0bff067984 */ /* 0x001e280008000800 */
[----:B0-----:R2:W-:Y:S01]  /*2250*/  STS [UR12+0xc], R6 ;  /* 0x00000c06ff007988 */ /* 0x0015e2000800080c */
[----:B------:R-:W-:Y:S05]  /*2260*/  @P0 BRA `(.L_x_51) ;  /* 0xfffffffc00cc0947 */ /* 0x000fea000383ffff */
.L_x_46:
[----:B------:R-:W-:-:S13]  /*2270*/  ISETP.NE.AND P0, PT, R9, RZ, PT ;  /* 0x000000ff0900720c */ /* 0x000fda0003f05270 */
[----:B------:R-:W-:Y:S05]  /*2280*/  @!P0 BRA `(.L_x_45) ;  /* 0x0000000000348947 */ /* 0x000fea0003800000 */
[----:B------:R-:W-:Y:S01]  /*2290*/  UIADD3 UR4, UPT, UPT, UR13, 0x7004, URZ ;  /* 0x000070040d047890 */ /* 0x000fe2000fffe0ff */
[----:B0-2---:R-:W-:Y:S02]  /*22a0*/  LEA R6, R2, UR5, 0x2 ;  /* 0x0000000502067c11 */ /* 0x005fe4000f8e10ff */
[----:B------:R-:W-:Y:S01]  /*22b0*/  ISETP.NE.AND P0, PT, R9, 0x1, PT ;  /* 0x000000010900780c */ /* 0x000fe20003f05270 */
[----:B------:R-:W-:-:S06]  /*22c0*/  ULEA UR4, UR14, UR4, 0x18 ;  /* 0x000000040e047291 */ /* 0x000fcc000f8ec0ff */
[----:B-1----:R-:W-:-:S05]  /*22d0*/  LEA R4, R2, UR4, 0x2 ;  /* 0x0000000402047c11 */ /* 0x002fca000f8e10ff */
[----:B------:R-:W0:Y:S04]  /*22e0*/  LDS R3, [R4] ;  /* 0x0000000004037984 */ /* 0x000e280000000800 */
[----:B0-----:R3:W-:Y:S01]  /*22f0*/  STS [R6], R3 ;  /* 0x0000000306007388 */ /* 0x0017e20000000800 */
[----:B------:R-:W-:Y:S05]  /*2300*/  @!P0 BRA `(.L_x_45) ;  /* 0x0000000000148947 */ /* 0x000fea0003800000 */
[----:B------:R-:W0:Y:S01]  /*2310*/  LDS R2, [R4+0x4] ;  /* 0x0000040004027984 */ /* 0x000e220000000800 */
[----:B------:R-:W-:-:S03]  /*2320*/  ISETP.NE.AND P0, PT, R9, 0x2, PT ;  /* 0x000000020900780c */ /* 0x000fc60003f05270 */
[----:B0-----:R-:W-:Y:S10]  /*2330*/  STS [R6+0x4], R2 ;  /* 0x0000040206007388 */ /* 0x001ff40000000800 */
[----:B---3--:R-:W0:Y:S04]  /*2340*/  @P0 LDS R3, [R4+0x8] ;  /* 0x0000080004030984 */ /* 0x008e280000000800 */
[----:B0-----:R4:W-:Y:S02]  /*2350*/  @P0 STS [R6+0x8], R3 ;  /* 0x0000080306000388 */ /* 0x0019e40000000800 */
.L_x_45:
[----:B------:R-:W-:Y:S01]  /*2360*/  STS [UR15+0x800c], RZ ;  /* 0x00800cffff007988 */ /* 0x000fe2000800080f */
.L_x_44:
[----:B------:R-:W-:Y:S05]  /*2370*/  BSYNC.RECONVERGENT B0 ;  /* 0x0000000000007941 */ /* 0x000fea0003800200 */
.L_x_43:
[----:B------:R-:W-:Y:S06]  /*2380*/  BAR.SYNC.DEFER_BLOCKING 0x0 ;  /* 0x0000000000007b1d */ /* 0x000fec0000010000 */
[----:B------:R-:W-:Y:S05]  /*2390*/  BRA `(.L_x_52) ;  /* 0xffffffe000807947 */ /* 0x000fea000383ffff */
.L_x_13:
[----:B------:R-:W0:Y:S02]  /*23a0*/  LDCU UR4, c[0x0][0x398] ;  /* 0x00007300ff0477ac */ /* 0x000e240008000800 */
[----:B0-----:R-:W-:-:S13]  /*23b0*/  ISETP.GE.AND P0, PT, R0, UR4, PT ;  /* 0x0000000400007c0c */ /* 0x001fda000bf06270 */
[----:B------:R-:W-:Y:S05]  /*23c0*/  @P0 EXIT ;  /* 0x000000000000094d */ /* 0x000fea0003800000 */
[----:B------:R-:W0:Y:S02]  /*23d0*/  LDC.64 R4, c[0x0][0x390] ;  /* 0x0000e400ff047b82 */ /* 0x000e240000000a00 */
.L_x_53:
[C---:B------:R-:W-:Y:S01]  /*23e0*/  LEA R6, R0.reuse, UR7, 0x2 ;  /* 0x0000000700067c11 */ /* 0x040fe2000f8e10ff */
[----:B01----:R-:W-:-:S04]  /*23f0*/  IMAD.WIDE R2, R0, 0x4, R4 ;  /* 0x0000000400027825 */ /* 0x003fc800078e0204 */
[----:B------:R-:W0:Y:S01]  /*2400*/  LDS R7, [R6] ;  /* 0x0000000006077984 */ /* 0x000e220000000800 */
[----:B------:R-:W-:-:S05]  /*2410*/  VIADD R0, R0, UR10 ;  /* 0x0000000a00007c36 */ /* 0x000fca0008000000 */
[----:B------:R-:W-:Y:S01]  /*2420*/  ISETP.GE.AND P0, PT, R0, UR4, PT ;  /* 0x0000000400007c0c */ /* 0x000fe2000bf06270 */
[----:B0-----:R1:W-:-:S12]  /*2430*/  STG.E desc[UR8][R2.64], R7 ;  /* 0x0000000702007986 */ /* 0x0013d8000c101908 */
[----:B------:R-:W-:Y:S05]  /*2440*/  @!P0 BRA `(.L_x_53) ;  /* 0xfffffffc00e48947 */ /* 0x000fea000383ffff */
[----:B------:R-:W-:Y:S05]  /*2450*/  EXIT ;  /* 0x000000000000794d */ /* 0x000fea0003800000 */
.L_x_54:
[----:B------:R-:W-:-:S00]  /*2460*/  BRA `(.L_x_54) ;  /* 0xfffffffc00fc7947 */ /* 0x000fc0000383ffff */
[----:B------:R-:W-:-:S00]  /*2470*/  NOP ;  /* 0x0000000000007918 */ /* 0x000fc00000000000 */
        /* <DEDUP_REMOVED lines=8> */
.L_x_55:


//--------------------- .nv.shared._Z20singleBlockBFSKernelPKiS0_Piiii --------------------------
	.section	.nv.shared._Z20singleBlockBFSKernelPKiS0_Piiii,"aw",@nobits
	.sectionflags	@""
	.align	4
.nv.shared._Z20singleBlockBFSKernelPKiS0_Piiii:
	.zero		37904


//--------------------- .nv.shared.reserved.0     --------------------------
	.section	.nv.shared.reserved.0,"aw",@nobits
	.weak		__nv_reservedSMEM_offset_0_alias
	.size		__nv_reservedSMEM_offset_0_alias, 0, 64
	.other		__nv_reservedSMEM_offset_0_alias,@"STO_CUDA_RESERVED_SHARED STV_DEFAULT"
__nv_reservedSMEM_offset_0_alias:
	.zero		0
	.zero		64


//--------------------- .nv.constant0._Z20singleBlockBFSKernelPKiS0_Piiii --------------------------
	.section	.nv.constant0._Z20singleBlockBFSKernelPKiS0_Piiii,"a",@progbits
	.sectionflags	@""
	.align	4
.nv.constant0._Z20singleBlockBFSKernelPKiS0_Piiii:
	.zero		932


//--------------------- SYMBOLS --------------------------

	.type		.nv.reservedSmem.offset0,@object
	.size		.nv.reservedSmem.offset0,0x4
	.type		.nv.reservedSmem.cap,@object
	.size		.nv.reservedSmem.cap,0x4
